	.headerflags	@"EF_CUDA_TEXMODE_UNIFIED EF_CUDA_64BIT_ADDRESS EF_CUDA_SM86 EF_CUDA_VIRTUAL_SM(EF_CUDA_SM86)"
	.elftype	@"ET_EXEC"


//--------------------- .nv.info                  --------------------------
	.section	.nv.info,"",@"SHT_CUDA_INFO"
	.align	4


	//----- nvinfo : EIATTR_REGCOUNT
	.align		4
        /*0000*/ 	.byte	0x04, 0x2f
        /*0002*/ 	.short	(.L_1 - .L_0)
	.align		4
.L_0:
        /*0004*/ 	.word	index@(triton_mm)
        /*0008*/ 	.word	0x00000048


	//----- nvinfo : EIATTR_MAX_STACK_SIZE
	.align		4
.L_1:
        /*000c*/ 	.byte	0x04, 0x23
        /*000e*/ 	.short	(.L_3 - .L_2)
	.align		4
.L_2:
        /*0010*/ 	.word	index@(triton_mm)
        /*0014*/ 	.word	0x00000000


	//----- nvinfo : EIATTR_MIN_STACK_SIZE
	.align		4
.L_3:
        /*0018*/ 	.byte	0x04, 0x12
        /*001a*/ 	.short	(.L_5 - .L_4)
	.align		4
.L_4:
        /*001c*/ 	.word	index@(triton_mm)
        /*0020*/ 	.word	0x00000000


	//----- nvinfo : EIATTR_FRAME_SIZE
	.align		4
.L_5:
        /*0024*/ 	.byte	0x04, 0x11
        /*0026*/ 	.short	(.L_7 - .L_6)
	.align		4
.L_6:
        /*0028*/ 	.word	index@(triton_mm)
        /*002c*/ 	.word	0x00000000
.L_7:


//--------------------- .nv.info.triton_mm        --------------------------
	.section	.nv.info.triton_mm,"",@"SHT_CUDA_INFO"
	.align	4


	//----- nvinfo : EIATTR_CUDA_API_VERSION
	.align		4
        /*0000*/ 	.byte	0x04, 0x37
        /*0002*/ 	.short	(.L_9 - .L_8)
.L_8:
        /*0004*/ 	.word	0x0000007b


	//----- nvinfo : EIATTR_SW2861232_WAR
	.align		4
.L_9:
        /*0008*/ 	.byte	0x01, 0x35
	.zero		2


	//----- nvinfo : EIATTR_PARAM_CBANK
	.align		4
        /*000c*/ 	.byte	0x04, 0x0a
        /*000e*/ 	.short	(.L_11 - .L_10)
	.align		4
.L_10:
        /*0010*/ 	.word	index@(.nv.constant0.triton_mm)
        /*0014*/ 	.short	0x0160
        /*0016*/ 	.short	0x0024


	//----- nvinfo : EIATTR_CBANK_PARAM_SIZE
	.align		4
.L_11:
        /*0018*/ 	.byte	0x03, 0x19
        /*001a*/ 	.short	0x0024


	//----- nvinfo : EIATTR_KPARAM_INFO
	.align		4
        /*001c*/ 	.byte	0x04, 0x17
        /*001e*/ 	.short	(.L_13 - .L_12)
.L_12:
        /*0020*/ 	.word	0x00000000
        /*0024*/ 	.short	0x0004
        /*0026*/ 	.short	0x0020
        /*0028*/ 	.byte	0x00, 0xf0, 0x11, 0x00


	//----- nvinfo : EIATTR_KPARAM_INFO
	.align		4
.L_13:
        /*002c*/ 	.byte	0x04, 0x17
        /*002e*/ 	.short	(.L_15 - .L_14)
.L_14:
        /*0030*/ 	.word	0x00000000
        /*0034*/ 	.short	0x0003
        /*0036*/ 	.short	0x0018
        /*0038*/ 	.byte	0x00, 0xf0, 0x21, 0x00


	//----- nvinfo : EIATTR_KPARAM_INFO
	.align		4
.L_15:
        /*003c*/ 	.byte	0x04, 0x17
        /*003e*/ 	.short	(.L_17 - .L_16)
.L_16:
        /*0040*/ 	.word	0x00000000
        /*0044*/ 	.short	0x0002
        /*0046*/ 	.short	0x0010
        /*0048*/ 	.byte	0x00, 0xf0, 0x21, 0x00


	//----- nvinfo : EIATTR_KPARAM_INFO
	.align		4
.L_17:
        /*004c*/ 	.byte	0x04, 0x17
        /*004e*/ 	.short	(.L_19 - .L_18)
.L_18:
        /*0050*/ 	.word	0x00000000
        /*0054*/ 	.short	0x0001
        /*0056*/ 	.short	0x0008
        /*0058*/ 	.byte	0x00, 0xf0, 0x21, 0x00


	//----- nvinfo : EIATTR_KPARAM_INFO
	.align		4
.L_19:
        /*005c*/ 	.byte	0x04, 0x17
        /*005e*/ 	.short	(.L_21 - .L_20)
.L_20:
        /*0060*/ 	.word	0x00000000
        /*0064*/ 	.short	0x0000
        /*0066*/ 	.short	0x0000
        /*0068*/ 	.byte	0x00, 0xf0, 0x21, 0x00


	//----- nvinfo : EIATTR_MAXREG_COUNT
	.align		4
.L_21:
        /*006c*/ 	.byte	0x03, 0x1b
        /*006e*/ 	.short	0x00ff


	//----- nvinfo : EIATTR_EXIT_INSTR_OFFSETS
	.align		4
        /*0070*/ 	.byte	0x04, 0x1c
        /*0072*/ 	.short	(.L_23 - .L_22)


	//   ....[0]....
.L_22:
        /*0074*/ 	.word	0x00000040


	//   ....[1]....
        /*0078*/ 	.word	0x00002130


	//   ....[2]....
        /*007c*/ 	.word	0x00002150


	//----- nvinfo : EIATTR_MAX_THREADS
	.align		4
.L_23:
        /*0080*/ 	.byte	0x04, 0x05
        /*0082*/ 	.short	(.L_25 - .L_24)
.L_24:
        /*0084*/ 	.word	0x00000040
        /*0088*/ 	.word	0x00000001
        /*008c*/ 	.word	0x00000001
.L_25:


//--------------------- .nv.rel.action            --------------------------
	.section	.nv.rel.action,"",@"SHT_CUDA_RELOCINFO"
	.align	8
	.sectionentsize	8
        /*0000*/ 	.byte	0x73, 0x00, 0x00, 0x00, 0x00, 0x00, 0x00, 0x00, 0x00, 0x00, 0x00, 0x11, 0x25, 0x00, 0x05, 0x36


//--------------------- .nv.constant0.triton_mm   --------------------------
	.section	.nv.constant0.triton_mm,"a",@progbits
	.align	4
.nv.constant0.triton_mm:
	.zero		388


//--------------------- .text.triton_mm           --------------------------
	.section	.text.triton_mm,"ax",@progbits
	.sectionflags	@"SHF_BARRIERS=1"
	.sectioninfo	@"SHI_REGISTERS=72"
	.align	128
        .global         triton_mm
        .type           triton_mm,@function
        .size           triton_mm,(.L_x_3 - triton_mm)
        .other          triton_mm,@"STO_CUDA_ENTRY STV_DEFAULT"
triton_mm:
.text.triton_mm:
[----:B------:R-:W-:-:S02]  /*0000*/  MOV R1, c[0x0][0x28] ;  /* 0x00000a0000017a02 */ /* 0x000fc40000000f00 */
[----:B------:R-:W-:-:S05]  /*0010*/  MOV R2, c[0x0][0x180] ;  /* 0x0000600000027a02 */ /* 0x000fca0000000f00 */
[----:B------:R-:W-:-:S05]  /*0020*/  IMAD R0, R2, 0x1900, RZ ;  /* 0x0000190002007824 */ /* 0x000fca00078e02ff */
[----:B------:R-:W-:-:S13]  /*0030*/  ISETP.NE.AND P0, PT, R0, RZ, PT ;  /* 0x000000ff0000720c */ /* 0x000fda0003f05270 */
[----:B------:R-:W-:Y:S05]  /*0040*/  @!P0 EXIT ;  /* 0x000000000000894d */ /* 0x000fea0003800000 */
[----:B------:R-:W0:Y:S01]  /*0050*/  S2R R10, SR_CTAID.X ;  /* 0x00000000000a7919 */ /* 0x000e220000002500 */
[----:B------:R-:W-:Y:S01]  /*0060*/  IMAD R2, R2, 0x32, RZ ;  /* 0x0000003202027824 */ /* 0x000fe200078e02ff */
[----:B------:R-:W-:Y:S01]  /*0070*/  CS2R R18, SRZ ;  /* 0x0000000000127805 */ /* 0x000fe2000001ff00 */
[----:B------:R-:W-:Y:S01]  /*0080*/  CS2R R20, SRZ ;  /* 0x0000000000147805 */ /* 0x000fe2000001ff00 */
[----:B------:R-:W-:Y:S01]  /*0090*/  CS2R R22, SRZ ;  /* 0x0000000000167805 */ /* 0x000fe2000001ff00 */
[----:B------:R-:W-:Y:S01]  /*00a0*/  CS2R R24, SRZ ;  /* 0x0000000000187805 */ /* 0x000fe2000001ff00 */
[----:B------:R-:W-:Y:S01]  /*00b0*/  IADD3 R0, R2, 0x1f, RZ ;  /* 0x0000001f02007810 */ /* 0x000fe20007ffe0ff */
[----:B------:R-:W-:Y:S01]  /*00c0*/  CS2R R26, SRZ ;  /* 0x00000000001a7805 */ /* 0x000fe2000001ff00 */
[----:B------:R-:W-:Y:S01]  /*00d0*/  ULDC.64 UR6, c[0x0][0x118] ;  /* 0x0000460000067ab9 */ /* 0x000fe20000000a00 */
[----:B0-----:R-:W-:Y:S02]  /*00e0*/  SHF.R.S32.HI R3, RZ, 0x1f, R10 ;  /* 0x0000001fff037819 */ /* 0x001fe4000001140a */
[----:B------:R-:W-:-:S02]  /*00f0*/  IABS R9, R10 ;  /* 0x0000000a00097213 */ /* 0x000fc40000000000 */
[----:B------:R-:W-:Y:S02]  /*0100*/  LEA.HI R6, R3, R10, RZ, 0x5 ;  /* 0x0000000a03067211 */ /* 0x000fe400078f28ff */
[----:B------:R-:W-:Y:S02]  /*0110*/  SHF.R.S32.HI R3, RZ, 0x1f, R0 ;  /* 0x0000001fff037819 */ /* 0x000fe40000011400 */
[----:B------:R-:W-:Y:S02]  /*0120*/  SHF.R.S32.HI R4, RZ, 0x5, R6 ;  /* 0x00000005ff047819 */ /* 0x000fe40000011406 */
[----:B------:R-:W-:Y:S02]  /*0130*/  LEA.HI R3, R3, R0, RZ, 0x5 ;  /* 0x0000000003037211 */ /* 0x000fe400078f28ff */
[----:B------:R-:W-:Y:S02]  /*0140*/  SHF.L.U32 R0, R4, 0x3, RZ ;  /* 0x0000000304007819 */ /* 0x000fe400000006ff */
[----:B------:R-:W-:-:S02]  /*0150*/  LOP3.LUT R6, R6, 0xffffffe0, RZ, 0xc0, !PT ;  /* 0xffffffe006067812 */ /* 0x000fc400078ec0ff */
[----:B------:R-:W-:Y:S02]  /*0160*/  LEA.HI.SX32 R3, R3, -R0, 0x1b ;  /* 0x8000000003037211 */ /* 0x000fe400078fdaff */
[----:B------:R-:W-:Y:S02]  /*0170*/  ISETP.GE.AND P1, PT, R10, RZ, PT ;  /* 0x000000ff0a00720c */ /* 0x000fe40003f26270 */
[----:B------:R-:W-:-:S04]  /*0180*/  IMNMX R8, R3, 0x8, PT ;  /* 0x0000000803087817 */ /* 0x000fc80003800200 */
[-C--:B------:R-:W-:Y:S02]  /*0190*/  IABS R14, R8.reuse ;  /* 0x00000008000e7213 */ /* 0x080fe40000000000 */
[----:B------:R-:W-:Y:S02]  /*01a0*/  IABS R11, R8 ;  /* 0x00000008000b7213 */ /* 0x000fe40000000000 */
[----:B------:R-:W0:Y:S02]  /*01b0*/  I2F.RP R3, R14 ;  /* 0x0000000e00037306 */ /* 0x000e240000209400 */
[----:B------:R-:W-:Y:S02]  /*01c0*/  IADD3 R16, RZ, -R11, RZ ;  /* 0x8000000bff107210 */ /* 0x000fe40007ffe0ff */
[----:B------:R-:W-:Y:S02]  /*01d0*/  IADD3 R11, -R6, R10, RZ ;  /* 0x0000000a060b7210 */ /* 0x000fe40007ffe1ff */
[----:B------:R-:W-:-:S02]  /*01e0*/  LOP3.LUT R10, RZ, R8, RZ, 0x33, !PT ;  /* 0x00000008ff0a7212 */ /* 0x000fc400078e33ff */
[----:B------:R-:W-:Y:S01]  /*01f0*/  IABS R6, R11 ;  /* 0x0000000b00067213 */ /* 0x000fe20000000000 */
[----:B0-----:R-:W0:Y:S02]  /*0200*/  MUFU.RCP R3, R3 ;  /* 0x0000000300037308 */ /* 0x001e240000001000 */
[----:B0-----:R-:W-:Y:S02]  /*0210*/  IADD3 R4, R3, 0xffffffe, RZ ;  /* 0x0ffffffe03047810 */ /* 0x001fe40007ffe0ff */
[----:B------:R-:W-:-:S04]  /*0220*/  IABS R3, R2 ;  /* 0x0000000200037213 */ /* 0x000fc80000000000 */
[----:B------:R0:W1:Y:S02]  /*0230*/  F2I.FTZ.U32.TRUNC.NTZ R5, R4 ;  /* 0x0000000400057305 */ /* 0x000064000021f000 */
[----:B0-----:R-:W-:Y:S02]  /*0240*/  MOV R4, RZ ;  /* 0x000000ff00047202 */ /* 0x001fe40000000f00 */
[----:B-1----:R-:W-:-:S05]  /*0250*/  IADD3 R7, RZ, -R5, RZ ;  /* 0x80000005ff077210 */ /* 0x002fca0007ffe0ff */
[----:B------:R-:W-:-:S04]  /*0260*/  IMAD R7, R7, R14, RZ ;  /* 0x0000000e07077224 */ /* 0x000fc800078e02ff */
[----:B------:R-:W-:Y:S02]  /*0270*/  IMAD.HI.U32 R5, R5, R7, R4 ;  /* 0x0000000705057227 */ /* 0x000fe400078e0004 */
[----:B------:R-:W0:Y:S04]  /*0280*/  I2F.RP R7, R3 ;  /* 0x0000000300077306 */ /* 0x000e280000209400 */
[----:B------:R-:W-:-:S04]  /*0290*/  IMAD.HI.U32 R4, R5, R9, RZ ;  /* 0x0000000905047227 */ /* 0x000fc800078e00ff */
[----:B------:R-:W-:Y:S02]  /*02a0*/  IMAD R9, R4, R16, R9 ;  /* 0x0000001004097224 */ /* 0x000fe400078e0209 */
[----:B------:R-:W1:Y:S01]  /*02b0*/  S2R R4, SR_TID.X ;  /* 0x0000000000047919 */ /* 0x000e620000002100 */
[----:B------:R-:W-:Y:S02]  /*02c0*/  IMAD.HI.U32 R5, R5, R6, RZ ;  /* 0x0000000605057227 */ /* 0x000fe400078e00ff */
[----:B------:R-:W-:Y:S02]  /*02d0*/  ISETP.GT.U32.AND P0, PT, R14, R9, PT ;  /* 0x000000090e00720c */ /* 0x000fe40003f04070 */
[----:B------:R-:W-:Y:S01]  /*02e0*/  IMAD R6, R5, R16, R6 ;  /* 0x0000001005067224 */ /* 0x000fe200078e0206 */
[----:B0-----:R-:W0:Y:S01]  /*02f0*/  MUFU.RCP R7, R7 ;  /* 0x0000000700077308 */ /* 0x001e220000001000 */
[----:B------:R-:W-:-:S03]  /*0300*/  CS2R R16, SRZ ;  /* 0x0000000000107805 */ /* 0x000fc6000001ff00 */
[----:B------:R-:W-:-:S06]  /*0310*/  ISETP.GT.U32.AND P2, PT, R14, R6, PT ;  /* 0x000000060e00720c */ /* 0x000fcc0003f44070 */
[----:B------:R-:W-:-:S04]  /*0320*/  @!P0 IADD3 R9, R9, -R14, RZ ;  /* 0x8000000e09098210 */ /* 0x000fc80007ffe0ff */
[----:B------:R-:W-:Y:S02]  /*0330*/  ISETP.GT.U32.AND P0, PT, R14, R9, PT ;  /* 0x000000090e00720c */ /* 0x000fe40003f04070 */
[----:B0-----:R-:W-:Y:S02]  /*0340*/  IADD3 R12, R7, 0xffffffe, RZ ;  /* 0x0ffffffe070c7810 */ /* 0x001fe40007ffe0ff */
[----:B-1----:R-:W-:Y:S02]  /*0350*/  SHF.R.U32.HI R63, RZ, 0x2, R4 ;  /* 0x00000002ff3f7819 */ /* 0x002fe40000011604 */
[----:B------:R-:W0:Y:S01]  /*0360*/  F2I.FTZ.U32.TRUNC.NTZ R7, R12 ;  /* 0x0000000c00077305 */ /* 0x000e22000021f000 */
[----:B------:R-:W-:Y:S02]  /*0370*/  @!P2 IADD3 R6, R6, -R14, RZ ;  /* 0x8000000e0606a210 */ /* 0x000fe40007ffe0ff */
[----:B------:R-:W-:Y:S02]  /*0380*/  SGXT.U32 R63, R63, 0x4 ;  /* 0x000000043f3f781a */ /* 0x000fe40000000000 */
[----:B------:R-:W-:-:S02]  /*0390*/  @!P2 IADD3 R5, R5, 0x1, RZ ;  /* 0x000000010505a810 */ /* 0x000fc40007ffe0ff */
[----:B------:R-:W-:Y:S02]  /*03a0*/  @!P0 IADD3 R9, R9, -R14, RZ ;  /* 0x8000000e09098210 */ /* 0x000fe40007ffe0ff */
[----:B------:R-:W-:Y:S02]  /*03b0*/  ISETP.NE.AND P0, PT, R8, RZ, PT ;  /* 0x000000ff0800720c */ /* 0x000fe40003f05270 */
[----:B------:R-:W-:Y:S02]  /*03c0*/  @!P1 IADD3 R9, -R9, RZ, RZ ;  /* 0x000000ff09099210 */ /* 0x000fe40007ffe1ff */
[----:B------:R-:W-:Y:S02]  /*03d0*/  LOP3.LUT R8, R11, R8, RZ, 0x3c, !PT ;  /* 0x000000080b087212 */ /* 0x000fe400078e3cff */
[----:B------:R-:W-:Y:S02]  /*03e0*/  SEL R9, R10, R9, !P0 ;  /* 0x000000090a097207 */ /* 0x000fe40004000000 */
[----:B0-----:R-:W-:-:S02]  /*03f0*/  IADD3 R11, RZ, -R7, RZ ;  /* 0x80000007ff0b7210 */ /* 0x001fc40007ffe0ff */
[----:B------:R-:W-:Y:S02]  /*0400*/  IADD3 R9, R0, R9, RZ ;  /* 0x0000000900097210 */ /* 0x000fe40007ffe0ff */
[----:B------:R-:W-:Y:S02]  /*0410*/  MOV R0, R11 ;  /* 0x0000000b00007202 */ /* 0x000fe40000000f00 */
[----:B------:R-:W-:Y:S02]  /*0420*/  SHF.L.U32 R9, R9, 0x5, RZ ;  /* 0x0000000509097819 */ /* 0x000fe400000006ff */
[----:B------:R-:W-:Y:S01]  /*0430*/  ISETP.GE.U32.AND P1, PT, R6, R14, PT ;  /* 0x0000000e0600720c */ /* 0x000fe20003f26070 */
[----:B------:R-:W-:Y:S01]  /*0440*/  IMAD R11, R0, R3, RZ ;  /* 0x00000003000b7224 */ /* 0x000fe200078e02ff */
[----:B------:R-:W-:Y:S02]  /*0450*/  LOP3.LUT R12, R9, R63, RZ, 0xfc, !PT ;  /* 0x0000003f090c7212 */ /* 0x000fe400078efcff */
[----:B------:R-:W-:-:S02]  /*0460*/  MOV R6, RZ ;  /* 0x000000ff00067202 */ /* 0x000fc40000000f00 */
[----:B------:R-:W-:Y:S02]  /*0470*/  IABS R0, R12 ;  /* 0x0000000c00007213 */ /* 0x000fe40000000000 */
[----:B------:R-:W-:Y:S01]  /*0480*/  LOP3.LUT R15, R9, 0x10, R63, 0xfe, !PT ;  /* 0x00000010090f7812 */ /* 0x000fe200078efe3f */
[----:B------:R-:W-:Y:S01]  /*0490*/  IMAD.HI.U32 R6, R7, R11, R6 ;  /* 0x0000000b07067227 */ /* 0x000fe200078e0006 */
[----:B------:R-:W-:Y:S02]  /*04a0*/  ISETP.GE.AND P3, PT, R8, RZ, PT ;  /* 0x000000ff0800720c */ /* 0x000fe40003f66270 */
[----:B------:R-:W-:Y:S02]  /*04b0*/  IABS R8, R2 ;  /* 0x0000000200087213 */ /* 0x000fe40000000000 */
[----:B------:R-:W-:Y:S02]  /*04c0*/  MOV R11, R0 ;  /* 0x00000000000b7202 */ /* 0x000fe40000000f00 */
[----:B------:R-:W-:-:S02]  /*04d0*/  IABS R13, R15 ;  /* 0x0000000f000d7213 */ /* 0x000fc40000000000 */
[----:B------:R-:W-:Y:S01]  /*04e0*/  IADD3 R8, RZ, -R8, RZ ;  /* 0x80000008ff087210 */ /* 0x000fe20007ffe0ff */
[C---:B------:R-:W-:Y:S01]  /*04f0*/  IMAD.HI.U32 R0, R6.reuse, R11, RZ ;  /* 0x0000000b06007227 */ /* 0x040fe200078e00ff */
[----:B------:R-:W-:Y:S02]  /*0500*/  @P1 IADD3 R5, R5, 0x1, RZ ;  /* 0x0000000105051810 */ /* 0x000fe40007ffe0ff */
[----:B------:R-:W-:Y:S01]  /*0510*/  LOP3.LUT R62, R63, 0x10, RZ, 0xfc, !PT ;  /* 0x000000103f3e7812 */ /* 0x000fe200078efcff */
[----:B------:R-:W-:Y:S01]  /*0520*/  IMAD.HI.U32 R7, R6, R13, RZ ;  /* 0x0000000d06077227 */ /* 0x000fe200078e00ff */
[----:B------:R-:W-:Y:S02]  /*0530*/  @!P3 IADD3 R5, -R5, RZ, RZ ;  /* 0x000000ff0505b210 */ /* 0x000fe40007ffe1ff */
[----:B------:R-:W-:Y:S01]  /*0540*/  ISETP.GE.AND P3, PT, R15, RZ, PT ;  /* 0x000000ff0f00720c */ /* 0x000fe20003f66270 */
[-C--:B------:R-:W-:Y:S01]  /*0550*/  IMAD R6, R0, R8.reuse, R11 ;  /* 0x0000000800067224 */ /* 0x080fe200078e020b */
[----:B------:R-:W-:Y:S01]  /*0560*/  SHF.L.U32 R0, R4, 0x2, RZ ;  /* 0x0000000204007819 */ /* 0x000fe200000006ff */
[----:B------:R-:W-:Y:S01]  /*0570*/  IMAD R8, R7, R8, R13 ;  /* 0x0000000807087224 */ /* 0x000fe200078e020d */
[----:B------:R-:W-:-:S02]  /*0580*/  SEL R10, R10, R5, !P0 ;  /* 0x000000050a0a7207 */ /* 0x000fc40004000000 */
[C---:B------:R-:W-:Y:S02]  /*0590*/  ISETP.GT.U32.AND P1, PT, R3.reuse, R6, PT ;  /* 0x000000060300720c */ /* 0x040fe40003f24070 */
[----:B------:R-:W-:Y:S02]  /*05a0*/  ISETP.GT.U32.AND P2, PT, R3, R8, PT ;  /* 0x000000080300720c */ /* 0x000fe40003f44070 */
[----:B------:R-:W-:Y:S02]  /*05b0*/  LOP3.LUT R5, R0, 0xc, RZ, 0xc0, !PT ;  /* 0x0000000c00057812 */ /* 0x000fe400078ec0ff */
[----:B------:R-:W-:Y:S02]  /*05c0*/  SHF.R.S32.HI R7, RZ, 0x1a, R10 ;  /* 0x0000001aff077819 */ /* 0x000fe4000001140a */
[----:B------:R-:W-:Y:S02]  /*05d0*/  ISETP.GE.AND P0, PT, R12, RZ, PT ;  /* 0x000000ff0c00720c */ /* 0x000fe40003f06270 */
[----:B------:R-:W-:-:S02]  /*05e0*/  SHF.L.U32 R0, R10, 0x5, RZ ;  /* 0x000000050a007819 */ /* 0x000fc400000006ff */
[----:B------:R-:W-:Y:S02]  /*05f0*/  SGXT R7, R7, 0x1 ;  /* 0x000000010707781a */ /* 0x000fe40000000200 */
[-C--:B------:R-:W-:Y:S02]  /*0600*/  @!P1 IADD3 R6, R6, -R3.reuse, RZ ;  /* 0x8000000306069210 */ /* 0x080fe40007ffe0ff */
[----:B------:R-:W-:Y:S02]  /*0610*/  @!P2 IADD3 R8, R8, -R3, RZ ;  /* 0x800000030808a210 */ /* 0x000fe40007ffe0ff */
[C---:B------:R-:W-:Y:S02]  /*0620*/  ISETP.GT.U32.AND P1, PT, R3.reuse, R6, PT ;  /* 0x000000060300720c */ /* 0x040fe40003f24070 */
[----:B------:R-:W-:Y:S02]  /*0630*/  ISETP.GT.U32.AND P2, PT, R3, R8, PT ;  /* 0x000000080300720c */ /* 0x000fe40003f44070 */
[----:B------:R-:W-:-:S02]  /*0640*/  LOP3.LUT R12, R0, R63, RZ, 0xfc, !PT ;  /* 0x0000003f000c7212 */ /* 0x000fc400078efcff */
[----:B------:R-:W-:Y:S02]  /*0650*/  LOP3.LUT R14, R0, 0x10, R63, 0xfe, !PT ;  /* 0x00000010000e7812 */ /* 0x000fe400078efe3f */
[C---:B------:R-:W-:Y:S02]  /*0660*/  LEA.HI R10, R7.reuse, R12, RZ, 0x7 ;  /* 0x0000000c070a7211 */ /* 0x040fe400078f38ff */
[----:B------:R-:W-:Y:S02]  /*0670*/  LEA.HI R7, R7, R14, RZ, 0x7 ;  /* 0x0000000e07077211 */ /* 0x000fe400078f38ff */
[----:B------:R-:W-:Y:S02]  /*0680*/  LOP3.LUT R10, R10, 0xfffff80, RZ, 0xc0, !PT ;  /* 0x0fffff800a0a7812 */ /* 0x000fe400078ec0ff */
[-C--:B------:R-:W-:Y:S02]  /*0690*/  @!P1 IADD3 R6, R6, -R3.reuse, RZ ;  /* 0x8000000306069210 */ /* 0x080fe40007ffe0ff */
[----:B------:R-:W-:-:S02]  /*06a0*/  @!P2 IADD3 R8, R8, -R3, RZ ;  /* 0x800000030808a210 */ /* 0x000fc40007ffe0ff */
[----:B------:R-:W-:Y:S02]  /*06b0*/  LOP3.LUT R7, R7, 0xfffff80, RZ, 0xc0, !PT ;  /* 0x0fffff8007077812 */ /* 0x000fe400078ec0ff */
[----:B------:R-:W-:Y:S02]  /*06c0*/  ISETP.NE.AND P1, PT, R2, RZ, PT ;  /* 0x000000ff0200720c */ /* 0x000fe40003f25270 */
[----:B------:R-:W-:Y:S02]  /*06d0*/  LOP3.LUT R3, RZ, R2, RZ, 0x33, !PT ;  /* 0x00000002ff037212 */ /* 0x000fe400078e33ff */
[----:B------:R-:W-:Y:S02]  /*06e0*/  @!P0 IADD3 R6, -R6, RZ, RZ ;  /* 0x000000ff06068210 */ /* 0x000fe40007ffe1ff */
[----:B------:R-:W-:Y:S02]  /*06f0*/  @!P3 IADD3 R8, -R8, RZ, RZ ;  /* 0x000000ff0808b210 */ /* 0x000fe40007ffe1ff */
[----:B------:R-:W-:-:S02]  /*0700*/  IADD3 R10, R12, -R10, RZ ;  /* 0x8000000a0c0a7210 */ /* 0x000fc40007ffe0ff */
[----:B------:R-:W-:Y:S02]  /*0710*/  IADD3 R12, R14, -R7, RZ ;  /* 0x800000070e0c7210 */ /* 0x000fe40007ffe0ff */
[C---:B------:R-:W-:Y:S01]  /*0720*/  SEL R52, R3.reuse, R6, !P1 ;  /* 0x0000000603347207 */ /* 0x040fe20004800000 */
[--C-:B------:R-:W-:Y:S01]  /*0730*/  IMAD R10, R10, 0xb0, R5.reuse ;  /* 0x000000b00a0a7824 */ /* 0x100fe200078e0205 */
[----:B------:R-:W-:Y:S01]  /*0740*/  SEL R8, R3, R8, !P1 ;  /* 0x0000000803087207 */ /* 0x000fe20004800000 */
[--C-:B------:R-:W-:Y:S01]  /*0750*/  IMAD R12, R12, 0xb0, R5.reuse ;  /* 0x000000b00c0c7824 */ /* 0x100fe200078e0205 */
[----:B------:R-:W-:Y:S01]  /*0760*/  SHF.L.U32 R11, R5, 0x2, RZ ;  /* 0x00000002050b7819 */ /* 0x000fe200000006ff */
[--C-:B------:R-:W-:Y:S01]  /*0770*/  IMAD R52, R52, 0xb0, R5.reuse ;  /* 0x000000b034347824 */ /* 0x100fe200078e0205 */
[----:B------:R-:W-:Y:S01]  /*0780*/  MOV R7, 0x4 ;  /* 0x0000000400077802 */ /* 0x000fe20000000f00 */
[----:B------:R-:W-:Y:S01]  /*0790*/  IMAD R6, R8, 0xb0, R5 ;  /* 0x000000b008067824 */ /* 0x000fe200078e0205 */
[-C--:B------:R-:W-:Y:S01]  /*07a0*/  LEA R63, R63, R11.reuse, 0x6 ;  /* 0x0000000b3f3f7211 */ /* 0x080fe200078e30ff */
[----:B------:R-:W-:Y:S01]  /*07b0*/  CS2R R14, SRZ ;  /* 0x00000000000e7805 */ /* 0x000fe2000001ff00 */
[----:B------:R-:W-:Y:S01]  /*07c0*/  LEA R62, R62, R11, 0x6 ;  /* 0x0000000b3e3e7211 */ /* 0x000fe200078e30ff */
[----:B------:R-:W-:Y:S01]  /*07d0*/  IMAD.WIDE R54, R10, R7, c[0x0][0x170] ;  /* 0x00005c000a367625 */ /* 0x000fe200078e0207 */
[----:B------:R-:W-:-:S02]  /*07e0*/  SHF.R.U32.HI R11, RZ, 0x3, R4 ;  /* 0x00000003ff0b7819 */ /* 0x000fc40000011604 */
[----:B------:R-:W-:Y:S01]  /*07f0*/  SHF.L.U32 R61, R4, 0x5, RZ ;  /* 0x00000005043d7819 */ /* 0x000fe200000006ff */
[-C--:B------:R-:W-:Y:S01]  /*0800*/  IMAD.WIDE R58, R12, R7.reuse, c[0x0][0x170] ;  /* 0x00005c000c3a7625 */ /* 0x080fe200078e0207 */
[----:B------:R-:W-:Y:S01]  /*0810*/  SGXT.U32 R2, R11, 0x3 ;  /* 0x000000030b02781a */ /* 0x000fe20000000000 */
[----:B------:R-:W-:Y:S01]  /*0820*/  CS2R R12, SRZ ;  /* 0x00000000000c7805 */ /* 0x000fe2000001ff00 */
[----:B------:R-:W-:Y:S01]  /*0830*/  SHF.L.U32 R60, R4, 0x8, RZ ;  /* 0x00000008043c7819 */ /* 0x000fe200000006ff */
[----:B------:R-:W-:Y:S01]  /*0840*/  IMAD.WIDE R52, R52, R7, c[0x0][0x168] ;  /* 0x00005a0034347625 */ /* 0x000fe200078e0207 */
[----:B------:R-:W-:Y:S02]  /*0850*/  MOV R56, R54 ;  /* 0x0000003600387202 */ /* 0x000fe40000000f00 */
[----:B------:R-:W-:Y:S01]  /*0860*/  MOV R57, R59 ;  /* 0x0000003b00397202 */ /* 0x000fe20000000f00 */
[----:B------:R-:W-:Y:S01]  /*0870*/  IMAD.WIDE R6, R6, R7, c[0x0][0x168] ;  /* 0x00005a0006067625 */ /* 0x000fe200078e0207 */
[----:B------:R-:W-:-:S02]  /*0880*/  MOV R3, R53 ;  /* 0x0000003500037202 */ /* 0x000fc40000000f00 */
[----:B------:R-:W-:Y:S02]  /*0890*/  LOP3.LUT R2, R9, R2, RZ, 0xfc, !PT ;  /* 0x0000000209027212 */ /* 0x000fe400078efcff */
[----:B------:R-:W-:Y:S02]  /*08a0*/  MOV R54, R6 ;  /* 0x0000000600367202 */ /* 0x000fe40000000f00 */
[----:B------:R-:W-:Y:S02]  /*08b0*/  MOV R53, R7 ;  /* 0x0000000700357202 */ /* 0x000fe40000000f00 */
[----:B------:R-:W-:Y:S02]  /*08c0*/  MOV R59, 0xfffffff0 ;  /* 0xfffffff0003b7802 */ /* 0x000fe40000000f00 */
[----:B------:R-:W-:Y:S02]  /*08d0*/  LOP3.LUT R61, R61, 0x1f00, RZ, 0xc0, !PT ;  /* 0x00001f003d3d7812 */ /* 0x000fe400078ec0ff */
[----:B------:R-:W-:-:S02]  /*08e0*/  LOP3.LUT R60, R60, 0x700, RZ, 0xc0, !PT ;  /* 0x000007003c3c7812 */ /* 0x000fc400078ec0ff */
.L_x_1:
[----:B------:R-:W-:Y:S02]  /*08f0*/  MOV R4, R52 ;  /* 0x0000003400047202 */ /* 0x000fe40000000f00 */
[----:B------:R-:W-:-:S02]  /*0900*/  MOV R5, R3 ;  /* 0x0000000300057202 */ /* 0x000fc40000000f00 */
[----:B------:R-:W-:Y:S02]  /*0910*/  MOV R36, R54 ;  /* 0x0000003600247202 */ /* 0x000fe40000000f00 */
[----:B------:R-:W-:Y:S02]  /*0920*/  MOV R37, R53 ;  /* 0x0000003500257202 */ /* 0x000fe40000000f00 */
[----:B------:R-:W-:Y:S01]  /*0930*/  MOV R40, R56 ;  /* 0x0000003800287202 */ /* 0x000fe20000000f00 */
[----:B------:R-:W2:Y:S01]  /*0940*/  LDG.E.128 R4, [R4.64] ;  /* 0x0000000604047981 */ /* 0x000ea2000c1e1d00 */
[----:B------:R-:W-:Y:S02]  /*0950*/  MOV R41, R55 ;  /* 0x0000003700297202 */ /* 0x000fe40000000f00 */
[----:B------:R-:W-:Y:S01]  /*0960*/  MOV R32, R58 ;  /* 0x0000003a00207202 */ /* 0x000fe20000000f00 */
[----:B------:R-:W3:Y:S01]  /*0970*/  LDG.E.128 R8, [R36.64] ;  /* 0x0000000624087981 */ /* 0x000ee2000c1e1d00 */
[----:B------:R-:W-:-:S03]  /*0980*/  MOV R33, R57 ;  /* 0x0000003900217202 */ /* 0x000fc60000000f00 */
[----:B------:R-:W-:Y:S06]  /*0990*/  BAR.SYNC 0x0 ;  /* 0x0000000000007b1d */ /* 0x000fec0000000000 */
[----:B------:R-:W4:Y:S04]  /*09a0*/  LDG.E.128 R28, [R40.64] ;  /* 0x00000006281c7981 */ /* 0x000f28000c1e1d00 */
[----:B------:R-:W5:Y:S04]  /*09b0*/  LDG.E.128 R32, [R32.64] ;  /* 0x0000000620207981 */ /* 0x000f68000c1e1d00 */
[----:B--2---:R-:W-:Y:S04]  /*09c0*/  STS.128 [R63], R4 ;  /* 0x000000043f007388 */ /* 0x004fe80000000c00 */
[----:B---3--:R-:W-:Y:S04]  /*09d0*/  STS.128 [R62], R8 ;  /* 0x000000083e007388 */ /* 0x008fe80000000c00 */
[----:B----4-:R-:W-:Y:S04]  /*09e0*/  STS.128 [R63+0x800], R28 ;  /* 0x0008001c3f007388 */ /* 0x010fe80000000c00 */
[----:B-----5:R-:W-:Y:S04]  /*09f0*/  STS.128 [R62+0x800], R32 ;  /* 0x000800203e007388 */ /* 0x020fe80000000c00 */
[----:B------:R-:W-:Y:S06]  /*0a00*/  BAR.SYNC 0x0 ;  /* 0x0000000000007b1d */ /* 0x000fec0000000000 */
[----:B------:R-:W-:Y:S04]  /*0a10*/  LDS.128 R28, [R61] ;  /* 0x000000003d1c7984 */ /* 0x000fe80000000c00 */
[----:B------:R-:W0:Y:S04]  /*0a20*/  LDS.128 R8, [R60+0x840] ;  /* 0x000840003c087984 */ /* 0x000e280000000c00 */
[----:B------:R-:W1:Y:S04]  /*0a30*/  LDS.128 R36, [R60+0x880] ;  /* 0x000880003c247984 */ /* 0x000e680000000c00 */
[----:B------:R-:W2:Y:S04]  /*0a40*/  LDS.128 R4, [R60+0x800] ;  /* 0x000800003c047984 */ /* 0x000ea80000000c00 */
[----:B------:R-:W3:Y:S04]  /*0a50*/  LDS.128 R40, [R60+0x8c0] ;  /* 0x0008c0003c287984 */ /* 0x000ee80000000c00 */
[----:B------:R-:W4:Y:S01]  /*0a60*/  LDS.128 R44, [R61+0x40] ;  /* 0x000040003d2c7984 */ /* 0x000f220000000c00 */
[C---:B0-----:R-:W-:Y:S01]  /*0a70*/  FFMA R48, R28.reuse, R8, R25 ;  /* 0x000000081c307223 */ /* 0x041fe20000000019 */
[C---:B-1----:R-:W-:Y:S01]  /*0a80*/  FFMA R26, R28.reuse, R36, R26 ;  /* 0x000000241c1a7223 */ /* 0x042fe2000000001a */
[C---:B--2---:R-:W-:Y:S01]  /*0a90*/  FFMA R24, R28.reuse, R4, R24 ;  /* 0x000000041c187223 */ /* 0x044fe20000000018 */
[----:B---3--:R-:W-:Y:S01]  /*0aa0*/  FFMA R28, R28, R40, R27 ;  /* 0x000000281c1c7223 */ /* 0x008fe2000000001b */
[----:B------:R-:W-:-:S02]  /*0ab0*/  FFMA R27, R29, R9, R48 ;  /* 0x000000091d1b7223 */ /* 0x000fc40000000030 */
[C---:B------:R-:W-:Y:S01]  /*0ac0*/  FFMA R33, R29.reuse, R5, R24 ;  /* 0x000000051d217223 */ /* 0x040fe20000000018 */
[----:B------:R-:W0:Y:S01]  /*0ad0*/  LDS.128 R48, [R61+0x80] ;  /* 0x000080003d307984 */ /* 0x000e220000000c00 */
[----:B------:R-:W-:Y:S01]  /*0ae0*/  FFMA R24, R30, R10, R27 ;  /* 0x0000000a1e187223 */ /* 0x000fe2000000001b */
[C---:B------:R-:W-:Y:S01]  /*0af0*/  FFMA R25, R29.reuse, R37, R26 ;  /* 0x000000251d197223 */ /* 0x040fe2000000001a */
[----:B------:R-:W-:Y:S01]  /*0b00*/  FFMA R29, R29, R41, R28 ;  /* 0x000000291d1d7223 */ /* 0x000fe2000000001c */
[C---:B----4-:R-:W-:Y:S01]  /*0b10*/  FFMA R28, R44.reuse, R8, R13 ;  /* 0x000000082c1c7223 */ /* 0x050fe2000000000d */
[----:B------:R-:W-:Y:S01]  /*0b20*/  FFMA R65, R31, R11, R24 ;  /* 0x0000000b1f417223 */ /* 0x000fe20000000018 */
[C---:B------:R-:W-:Y:S01]  /*0b30*/  FFMA R24, R44.reuse, R4, R12 ;  /* 0x000000042c187223 */ /* 0x040fe2000000000c */
[C---:B------:R-:W-:Y:S01]  /*0b40*/  FFMA R26, R44.reuse, R36, R14 ;  /* 0x000000242c1a7223 */ /* 0x040fe2000000000e */
[----:B------:R-:W-:Y:S02]  /*0b50*/  FFMA R44, R44, R40, R15 ;  /* 0x000000282c2c7223 */ /* 0x000fe4000000000f */
[----:B------:R-:W1:Y:S01]  /*0b60*/  LDS.128 R12, [R61+0xc0] ;  /* 0x0000c0003d0c7984 */ /* 0x000e620000000c00 */
[C---:B------:R-:W-:Y:S01]  /*0b70*/  FFMA R66, R30.reuse, R38, R25 ;  /* 0x000000261e427223 */ /* 0x040fe20000000019 */
[C---:B------:R-:W-:Y:S01]  /*0b80*/  FFMA R64, R30.reuse, R6, R33 ;  /* 0x000000061e407223 */ /* 0x040fe20000000021 */
[----:B------:R-:W-:Y:S01]  /*0b90*/  FFMA R30, R30, R42, R29 ;  /* 0x0000002a1e1e7223 */ /* 0x000fe2000000001d */
[----:B------:R-:W-:Y:S01]  /*0ba0*/  FFMA R29, R45, R9, R28 ;  /* 0x000000092d1d7223 */ /* 0x000fe2000000001c */
[C---:B------:R-:W-:Y:S01]  /*0bb0*/  FFMA R66, R31.reuse, R39, R66 ;  /* 0x000000271f427223 */ /* 0x040fe20000000042 */
[C---:B------:R-:W-:Y:S01]  /*0bc0*/  FFMA R64, R31.reuse, R7, R64 ;  /* 0x000000071f407223 */ /* 0x040fe20000000040 */
[----:B------:R-:W-:Y:S01]  /*0bd0*/  FFMA R67, R31, R43, R30 ;  /* 0x0000002b1f437223 */ /* 0x000fe2000000001e */
[C---:B------:R-:W-:Y:S01]  /*0be0*/  FFMA R31, R45.reuse, R5, R24 ;  /* 0x000000052d1f7223 */ /* 0x040fe20000000018 */
[C---:B------:R-:W-:Y:S01]  /*0bf0*/  FFMA R27, R45.reuse, R37, R26 ;  /* 0x000000252d1b7223 */ /* 0x040fe2000000001a */
[----:B------:R-:W-:Y:S01]  /*0c00*/  FFMA R25, R45, R41, R44 ;  /* 0x000000292d197223 */ /* 0x000fe2000000002c */
[C---:B------:R-:W-:Y:S01]  /*0c10*/  FFMA R45, R46.reuse, R10, R29 ;  /* 0x0000000a2e2d7223 */ /* 0x040fe2000000001d */
[C---:B------:R-:W-:Y:S01]  /*0c20*/  FFMA R68, R46.reuse, R6, R31 ;  /* 0x000000062e447223 */ /* 0x040fe2000000001f */
[C---:B------:R-:W-:Y:S01]  /*0c30*/  FFMA R44, R46.reuse, R38, R27 ;  /* 0x000000262e2c7223 */ /* 0x040fe2000000001b */
[----:B------:R-:W-:Y:S01]  /*0c40*/  FFMA R46, R46, R42, R25 ;  /* 0x0000002a2e2e7223 */ /* 0x000fe20000000019 */
[----:B------:R-:W-:Y:S04]  /*0c50*/  LDS.128 R32, [R61+0x10] ;  /* 0x000010003d207984 */ /* 0x000fe80000000c00 */
[----:B------:R-:W2:Y:S01]  /*0c60*/  LDS.128 R28, [R60+0x850] ;  /* 0x000850003c1c7984 */ /* 0x000ea20000000c00 */
[C---:B0-----:R-:W-:Y:S01]  /*0c70*/  FFMA R24, R48.reuse, R8, R21 ;  /* 0x0000000830187223 */ /* 0x041fe20000000015 */
[C---:B------:R-:W-:Y:S01]  /*0c80*/  FFMA R20, R48.reuse, R4, R20 ;  /* 0x0000000430147223 */ /* 0x040fe20000000014 */
[C---:B------:R-:W-:Y:S01]  /*0c90*/  FFMA R22, R48.reuse, R36, R22 ;  /* 0x0000002430167223 */ /* 0x040fe20000000016 */
[----:B------:R-:W-:Y:S01]  /*0ca0*/  FFMA R48, R48, R40, R23 ;  /* 0x0000002830307223 */ /* 0x000fe20000000017 */
[C---:B------:R-:W-:Y:S01]  /*0cb0*/  FFMA R25, R49.reuse, R9, R24 ;  /* 0x0000000931197223 */ /* 0x040fe20000000018 */
[C---:B------:R-:W-:Y:S01]  /*0cc0*/  FFMA R69, R49.reuse, R5, R20 ;  /* 0x0000000531457223 */ /* 0x040fe20000000014 */
[C---:B------:R-:W-:Y:S01]  /*0cd0*/  FFMA R23, R49.reuse, R37, R22 ;  /* 0x0000002531177223 */ /* 0x040fe20000000016 */
[----:B------:R-:W-:Y:S01]  /*0ce0*/  FFMA R21, R49, R41, R48 ;  /* 0x0000002931157223 */ /* 0x000fe20000000030 */
[----:B------:R-:W-:-:S02]  /*0cf0*/  FFMA R49, R50, R10, R25 ;  /* 0x0000000a32317223 */ /* 0x000fc40000000019 */
[----:B------:R-:W0:Y:S01]  /*0d00*/  LDS.128 R24, [R60+0x890] ;  /* 0x000890003c187984 */ /* 0x000e220000000c00 */
[C---:B-1----:R-:W-:Y:S01]  /*0d10*/  FFMA R18, R12.reuse, R36, R18 ;  /* 0x000000240c127223 */ /* 0x042fe20000000012 */
[C---:B------:R-:W-:Y:S01]  /*0d20*/  FFMA R4, R12.reuse, R4, R16 ;  /* 0x000000040c047223 */ /* 0x040fe20000000010 */
[C---:B------:R-:W-:Y:S01]  /*0d30*/  FFMA R8, R12.reuse, R8, R17 ;  /* 0x000000080c087223 */ /* 0x040fe20000000011 */
[----:B------:R-:W-:Y:S01]  /*0d40*/  FFMA R12, R12, R40, R19 ;  /* 0x000000280c0c7223 */ /* 0x000fe20000000013 */
[C---:B------:R-:W-:Y:S02]  /*0d50*/  FFMA R37, R13.reuse, R37, R18 ;  /* 0x000000250d257223 */ /* 0x040fe40000000012 */
[----:B------:R-:W1:Y:S01]  /*0d60*/  LDS.128 R16, [R60+0x810] ;  /* 0x000810003c107984 */ /* 0x000e620000000c00 */
[C---:B------:R-:W-:Y:S01]  /*0d70*/  FFMA R5, R13.reuse, R5, R4 ;  /* 0x000000050d057223 */ /* 0x040fe20000000004 */
[C---:B------:R-:W-:Y:S01]  /*0d80*/  FFMA R9, R13.reuse, R9, R8 ;  /* 0x000000090d097223 */ /* 0x040fe20000000008 */
[C---:B------:R-:W-:Y:S01]  /*0d90*/  FFMA R69, R50.reuse, R6, R69 ;  /* 0x0000000632457223 */ /* 0x040fe20000000045 */
[C---:B------:R-:W-:Y:S01]  /*0da0*/  FFMA R48, R50.reuse, R38, R23 ;  /* 0x0000002632307223 */ /* 0x040fe20000000017 */
[----:B------:R-:W-:Y:S01]  /*0db0*/  FFMA R41, R13, R41, R12 ;  /* 0x000000290d297223 */ /* 0x000fe2000000000c */
[----:B------:R-:W-:Y:S01]  /*0dc0*/  FFMA R50, R50, R42, R21 ;  /* 0x0000002a32327223 */ /* 0x000fe20000000015 */
[C---:B------:R-:W-:Y:S01]  /*0dd0*/  FFMA R6, R14.reuse, R6, R5 ;  /* 0x000000060e067223 */ /* 0x040fe20000000005 */
[----:B------:R-:W3:Y:S01]  /*0de0*/  LDS.128 R20, [R60+0x8d0] ;  /* 0x0008d0003c147984 */ /* 0x000ee20000000c00 */
[C---:B------:R-:W-:Y:S01]  /*0df0*/  FFMA R13, R14.reuse, R10, R9 ;  /* 0x0000000a0e0d7223 */ /* 0x040fe20000000009 */
[C---:B------:R-:W-:Y:S01]  /*0e00*/  FFMA R12, R14.reuse, R38, R37 ;  /* 0x000000260e0c7223 */ /* 0x040fe20000000025 */
[----:B------:R-:W-:Y:S01]  /*0e10*/  FFMA R14, R14, R42, R41 ;  /* 0x0000002a0e0e7223 */ /* 0x000fe20000000029 */
[-C--:B------:R-:W-:Y:S01]  /*0e20*/  FFMA R46, R47, R43.reuse, R46 ;  /* 0x0000002b2f2e7223 */ /* 0x080fe2000000002e */
[C---:B--2---:R-:W-:Y:S01]  /*0e30*/  FFMA R4, R32.reuse, R28, R65 ;  /* 0x0000001c20047223 */ /* 0x044fe20000000041 */
[C---:B------:R-:W-:Y:S01]  /*0e40*/  FFMA R50, R51.reuse, R43, R50 ;  /* 0x0000002b33327223 */ /* 0x040fe20000000032 */
[C---:B------:R-:W-:Y:S01]  /*0e50*/  FFMA R48, R51.reuse, R39, R48 ;  /* 0x0000002733307223 */ /* 0x040fe20000000030 */
[----:B------:R-:W-:Y:S01]  /*0e60*/  FFMA R49, R51, R11, R49 ;  /* 0x0000000b33317223 */ /* 0x000fe20000000031 */
[C---:B------:R-:W-:Y:S01]  /*0e70*/  FFMA R43, R15.reuse, R43, R14 ;  /* 0x0000002b0f2b7223 */ /* 0x040fe2000000000e */
[C---:B------:R-:W-:Y:S01]  /*0e80*/  FFMA R12, R15.reuse, R39, R12 ;  /* 0x000000270f0c7223 */ /* 0x040fe2000000000c */
[----:B------:R-:W-:Y:S01]  /*0e90*/  FFMA R13, R15, R11, R13 ;  /* 0x0000000b0f0d7223 */ /* 0x000fe2000000000d */
[-C--:B------:R-:W-:Y:S01]  /*0ea0*/  FFMA R68, R47, R7.reuse, R68 ;  /* 0x000000072f447223 */ /* 0x080fe20000000044 */
[-C--:B------:R-:W-:Y:S01]  /*0eb0*/  FFMA R51, R51, R7.reuse, R69 ;  /* 0x0000000733337223 */ /* 0x080fe20000000045 */
[----:B------:R-:W-:Y:S01]  /*0ec0*/  FFMA R15, R15, R7, R6 ;  /* 0x000000070f0f7223 */ /* 0x000fe20000000006 */
[----:B------:R-:W-:Y:S01]  /*0ed0*/  FFMA R44, R47, R39, R44 ;  /* 0x000000272f2c7223 */ /* 0x000fe2000000002c */
[----:B------:R-:W-:Y:S01]  /*0ee0*/  FFMA R7, R33, R29, R4 ;  /* 0x0000001d21077223 */ /* 0x000fe20000000004 */
[----:B------:R-:W2:Y:S01]  /*0ef0*/  LDS.128 R36, [R61+0x50] ;  /* 0x000050003d247984 */ /* 0x000ea20000000c00 */
[----:B0-----:R-:W-:-:S04]  /*0f00*/  FFMA R66, R32, R24, R66 ;  /* 0x0000001820427223 */ /* 0x001fc80000000042 */
[C---:B------:R-:W-:Y:S01]  /*0f10*/  FFMA R5, R33.reuse, R25, R66 ;  /* 0x0000001921057223 */ /* 0x040fe20000000042 */
[----:B-1----:R-:W-:Y:S01]  /*0f20*/  FFMA R64, R32, R16, R64 ;  /* 0x0000001020407223 */ /* 0x002fe20000000040 */
[C---:B------:R-:W-:Y:S02]  /*0f30*/  FFMA R8, R34.reuse, R30, R7 ;  /* 0x0000001e22087223 */ /* 0x040fe40000000007 */
[C---:B------:R-:W-:Y:S01]  /*0f40*/  FFMA R66, R34.reuse, R26, R5 ;  /* 0x0000001a22427223 */ /* 0x040fe20000000005 */
[----:B------:R-:W-:Y:S01]  /*0f50*/  FFMA R9, R33, R17, R64 ;  /* 0x0000001121097223 */ /* 0x000fe20000000040 */
[----:B------:R-:W0:Y:S01]  /*0f60*/  LDS.128 R4, [R61+0x90] ;  /* 0x000090003d047984 */ /* 0x000e220000000c00 */
[----:B------:R-:W-:Y:S01]  /*0f70*/  FFMA R45, R47, R11, R45 ;  /* 0x0000000b2f2d7223 */ /* 0x000fe2000000002d */
[----:B------:R-:W-:Y:S01]  /*0f80*/  FFMA R65, R35, R31, R8 ;  /* 0x0000001f23417223 */ /* 0x000fe20000000008 */
[----:B------:R-:W-:Y:S02]  /*0f90*/  FFMA R64, R34, R18, R9 ;  /* 0x0000001222407223 */ /* 0x000fe40000000009 */
[----:B------:R-:W1:Y:S01]  /*0fa0*/  LDS.128 R8, [R61+0xd0] ;  /* 0x0000d0003d087984 */ /* 0x000e620000000c00 */
[----:B---3--:R-:W-:-:S04]  /*0fb0*/  FFMA R32, R32, R20, R67 ;  /* 0x0000001420207223 */ /* 0x008fc80000000043 */
[----:B------:R-:W-:-:S04]  /*0fc0*/  FFMA R33, R33, R21, R32 ;  /* 0x0000001521217223 */ /* 0x000fc80000000020 */
[----:B------:R-:W-:Y:S01]  /*0fd0*/  FFMA R34, R34, R22, R33 ;  /* 0x0000001622227223 */ /* 0x000fe20000000021 */
[C---:B------:R-:W-:Y:S01]  /*0fe0*/  FFMA R66, R35.reuse, R27, R66 ;  /* 0x0000001b23427223 */ /* 0x040fe20000000042 */
[C---:B------:R-:W-:Y:S01]  /*0ff0*/  FFMA R64, R35.reuse, R19, R64 ;  /* 0x0000001323407223 */ /* 0x040fe20000000040 */
[C---:B--2---:R-:W-:Y:S01]  /*1000*/  FFMA R68, R36.reuse, R16, R68 ;  /* 0x0000001024447223 */ /* 0x044fe20000000044 */
[C---:B------:R-:W-:Y:S01]  /*1010*/  FFMA R14, R36.reuse, R28, R45 ;  /* 0x0000001c240e7223 */ /* 0x040fe2000000002d */
[C---:B------:R-:W-:Y:S01]  /*1020*/  FFMA R44, R36.reuse, R24, R44 ;  /* 0x00000018242c7223 */ /* 0x040fe2000000002c */
[----:B------:R-:W-:Y:S01]  /*1030*/  FFMA R46, R36, R20, R46 ;  /* 0x00000014242e7223 */ /* 0x000fe2000000002e */
[----:B------:R-:W-:Y:S01]  /*1040*/  FFMA R67, R35, R23, R34 ;  /* 0x0000001723437223 */ /* 0x000fe20000000022 */
[C---:B------:R-:W-:Y:S01]  /*1050*/  FFMA R35, R37.reuse, R17, R68 ;  /* 0x0000001125237223 */ /* 0x040fe20000000044 */
[C---:B------:R-:W-:Y:S01]  /*1060*/  FFMA R33, R37.reuse, R29, R14 ;  /* 0x0000001d25217223 */ /* 0x040fe2000000000e */
[C---:B------:R-:W-:Y:S01]  /*1070*/  FFMA R69, R37.reuse, R25, R44 ;  /* 0x0000001925457223 */ /* 0x040fe2000000002c */
[----:B------:R-:W-:Y:S01]  /*1080*/  FFMA R37, R37, R21, R46 ;  /* 0x0000001525257223 */ /* 0x000fe2000000002e */
[C---:B------:R-:W-:Y:S01]  /*1090*/  FFMA R36, R38.reuse, R18, R35 ;  /* 0x0000001226247223 */ /* 0x040fe20000000023 */
[C---:B------:R-:W-:Y:S01]  /*10a0*/  FFMA R68, R38.reuse, R30, R33 ;  /* 0x0000001e26447223 */ /* 0x040fe20000000021 */
[C---:B------:R-:W-:Y:S01]  /*10b0*/  FFMA R69, R38.reuse, R26, R69 ;  /* 0x0000001a26457223 */ /* 0x040fe20000000045 */
[----:B------:R-:W-:Y:S01]  /*10c0*/  FFMA R38, R38, R22, R37 ;  /* 0x0000001626267223 */ /* 0x000fe20000000025 */
[----:B------:R-:W-:Y:S01]  /*10d0*/  LDS.128 R44, [R60+0x860] ;  /* 0x000860003c2c7984 */ /* 0x000fe20000000c00 */
[C---:B0-----:R-:W-:Y:S01]  /*10e0*/  FFMA R48, R4.reuse, R24, R48 ;  /* 0x0000001804307223 */ /* 0x041fe20000000030 */
[C---:B------:R-:W-:Y:S01]  /*10f0*/  FFMA R50, R4.reuse, R20, R50 ;  /* 0x0000001404327223 */ /* 0x040fe20000000032 */
[C---:B------:R-:W-:Y:S01]  /*1100*/  FFMA R14, R4.reuse, R16, R51 ;  /* 0x00000010040e7223 */ /* 0x040fe20000000033 */
[----:B------:R-:W-:Y:S01]  /*1110*/  FFMA R32, R4, R28, R49 ;  /* 0x0000001c04207223 */ /* 0x000fe20000000031 */
[C---:B------:R-:W-:Y:S01]  /*1120*/  FFMA R37, R5.reuse, R25, R48 ;  /* 0x0000001905257223 */ /* 0x040fe20000000030 */
[----:B-1----:R-:W-:Y:S01]  /*1130*/  FFMA R12, R8, R24, R12 ;  /* 0x00000018080c7223 */ /* 0x002fe2000000000c */
[----:B------:R-:W-:-:S02]  /*1140*/  FFMA R33, R5, R21, R50 ;  /* 0x0000001505217223 */ /* 0x000fc40000000032 */
[----:B------:R-:W0:Y:S01]  /*1150*/  LDS.128 R48, [R61+0x20] ;  /* 0x000020003d307984 */ /* 0x000e220000000c00 */
[C---:B------:R-:W-:Y:S01]  /*1160*/  FFMA R41, R5.reuse, R17, R14 ;  /* 0x0000001105297223 */ /* 0x040fe2000000000e */
[----:B------:R-:W-:Y:S01]  /*1170*/  FFMA R35, R5, R29, R32 ;  /* 0x0000001d05237223 */ /* 0x000fe20000000020 */
        /* <DEDUP_REMOVED lines=21> */
[----:B------:R-:W2:Y:S04]  /*12d0*/  LDS.128 R4, [R61+0x60] ;  /* 0x000060003d047984 */ /* 0x000ea80000000c00 */
[----:B------:R-:W3:Y:S01]  /*12e0*/  LDS.128 R32, [R60+0x8e0] ;  /* 0x0008e0003c207984 */ /* 0x000ee20000000c00 */
[----:B------:R-:W-:Y:S01]  /*12f0*/  FFMA R24, R39, R31, R68 ;  /* 0x0000001f27187223 */ /* 0x000fe20000000044 */
[C---:B------:R-:W-:Y:S01]  /*1300*/  FFMA R8, R11.reuse, R23, R8 ;  /* 0x000000170b087223 */ /* 0x040fe20000000008 */
[C---:B------:R-:W-:Y:S01]  /*1310*/  FFMA R9, R11.reuse, R27, R9 ;  /* 0x0000001b0b097223 */ /* 0x040fe20000000009 */
[C---:B------:R-:W-:Y:S01]  /*1320*/  FFMA R31, R11.reuse, R31, R30 ;  /* 0x0000001f0b1f7223 */ /* 0x040fe2000000001e */
[----:B------:R-:W-:Y:S01]  /*1330*/  FFMA R11, R11, R19, R20 ;  /* 0x000000130b0b7223 */ /* 0x000fe20000000014 */
[----:B0-----:R-:W-:Y:S01]  /*1340*/  FFMA R20, R48, R44, R65 ;  /* 0x0000002c30147223 */ /* 0x001fe20000000041 */
[----:B------:R-:W-:-:S03]  /*1350*/  FFMA R26, R39, R23, R38 ;  /* 0x00000017271a7223 */ /* 0x000fc60000000026 */
[----:B------:R-:W-:Y:S01]  /*1360*/  FFMA R21, R49, R45, R20 ;  /* 0x0000002d31157223 */ /* 0x000fe20000000014 */
[----:B-1----:R-:W-:Y:S01]  /*1370*/  FFMA R64, R48, R12, R64 ;  /* 0x0000000c30407223 */ /* 0x002fe20000000040 */
[C---:B------:R-:W-:Y:S02]  /*1380*/  FFMA R25, R39.reuse, R27, R69 ;  /* 0x0000001b27197223 */ /* 0x040fe40000000045 */
[C---:B------:R-:W-:Y:S01]  /*1390*/  FFMA R28, R50.reuse, R46, R21 ;  /* 0x0000002e321c7223 */ /* 0x040fe20000000015 */
[----:B------:R-:W-:Y:S01]  /*13a0*/  FFMA R39, R39, R19, R36 ;  /* 0x0000001327277223 */ /* 0x000fe20000000024 */
[----:B------:R-:W-:Y:S02]  /*13b0*/  FFMA R23, R49, R13, R64 ;  /* 0x0000000d31177223 */ /* 0x000fe40000000040 */
[----:B------:R-:W-:Y:S02]  /*13c0*/  FFMA R65, R51, R47, R28 ;  /* 0x0000002f33417223 */ /* 0x000fe4000000001c */
[----:B------:R-:W-:-:S02]  /*13d0*/  FFMA R64, R50, R14, R23 ;  /* 0x0000000e32407223 */ /* 0x000fc40000000017 */
[----:B------:R-:W0:Y:S01]  /*13e0*/  LDS.128 R20, [R61+0xa0] ;  /* 0x0000a0003d147984 */ /* 0x000e220000000c00 */
[C---:B--2---:R-:W-:Y:S01]  /*13f0*/  FFMA R28, R4.reuse, R12, R39 ;  /* 0x0000000c041c7223 */ /* 0x044fe20000000027 */
[C---:B------:R-:W-:Y:S01]  /*1400*/  FFMA R36, R4.reuse, R44, R24 ;  /* 0x0000002c04247223 */ /* 0x040fe20000000018 */
[C---:B------:R-:W-:Y:S01]  /*1410*/  FFMA R30, R4.reuse, R40, R25 ;  /* 0x00000028041e7223 */ /* 0x040fe20000000019 */
[----:B---3--:R-:W-:Y:S02]  /*1420*/  FFMA R4, R4, R32, R26 ;  /* 0x0000002004047223 */ /* 0x008fe4000000001a */
[----:B------:R-:W1:Y:S01]  /*1430*/  LDS.128 R24, [R61+0xe0] ;  /* 0x0000e0003d187984 */ /* 0x000e620000000c00 */
[C---:B------:R-:W-:Y:S01]  /*1440*/  FFMA R66, R48.reuse, R40, R66 ;  /* 0x0000002830427223 */ /* 0x040fe20000000042 */
[----:B------:R-:W-:Y:S01]  /*1450*/  FFMA R48, R48, R32, R67 ;  /* 0x0000002030307223 */ /* 0x000fe20000000043 */
[----:B------:R-:W-:Y:S02]  /*1460*/  FFMA R29, R5, R45, R36 ;  /* 0x0000002d051d7223 */ /* 0x000fe40000000024 */
[C---:B------:R-:W-:Y:S01]  /*1470*/  FFMA R19, R49.reuse, R41, R66 ;  /* 0x0000002931137223 */ /* 0x040fe20000000042 */
[----:B------:R-:W-:Y:S01]  /*1480*/  FFMA R49, R49, R33, R48 ;  /* 0x0000002131317223 */ /* 0x000fe20000000030 */
[C---:B------:R-:W-:Y:S01]  /*1490*/  FFMA R37, R5.reuse, R13, R28 ;  /* 0x0000000d05257223 */ /* 0x040fe2000000001c */
[----:B------:R-:W-:Y:S01]  /*14a0*/  FFMA R68, R6, R46, R29 ;  /* 0x0000002e06447223 */ /* 0x000fe2000000001d */
[C---:B------:R-:W-:Y:S01]  /*14b0*/  FFMA R66, R50.reuse, R42, R19 ;  /* 0x0000002a32427223 */ /* 0x040fe20000000013 */
[----:B------:R-:W-:Y:S01]  /*14c0*/  FFMA R50, R50, R34, R49 ;  /* 0x0000002232327223 */ /* 0x000fe20000000031 */
[C---:B------:R-:W-:Y:S01]  /*14d0*/  FFMA R69, R5.reuse, R41, R30 ;  /* 0x0000002905457223 */ /* 0x040fe2000000001e */
[----:B------:R-:W-:Y:S01]  /*14e0*/  FFMA R19, R5, R33, R4 ;  /* 0x0000002105137223 */ /* 0x000fe20000000004 */
[----:B------:R-:W-:Y:S01]  /*14f0*/  FFMA R5, R6, R14, R37 ;  /* 0x0000000e06057223 */ /* 0x000fe20000000025 */
[----:B------:R-:W-:Y:S01]  /*1500*/  FFMA R66, R51, R43, R66 ;  /* 0x0000002b33427223 */ /* 0x000fe20000000042 */
[C---:B0-----:R-:W-:Y:S01]  /*1510*/  FFMA R10, R20.reuse, R44, R10 ;  /* 0x0000002c140a7223 */ /* 0x041fe2000000000a */
[C---:B------:R-:W-:Y:S01]  /*1520*/  FFMA R18, R20.reuse, R12, R18 ;  /* 0x0000000c14127223 */ /* 0x040fe20000000012 */
[C---:B------:R-:W-:Y:S01]  /*1530*/  FFMA R16, R20.reuse, R40, R16 ;  /* 0x0000002814107223 */ /* 0x040fe20000000010 */
[----:B------:R-:W-:Y:S01]  /*1540*/  FFMA R20, R20, R32, R17 ;  /* 0x0000002014147223 */ /* 0x000fe20000000011 */
[C---:B------:R-:W-:Y:S01]  /*1550*/  FFMA R29, R21.reuse, R45, R10 ;  /* 0x0000002d151d7223 */ /* 0x040fe2000000000a */
[----:B------:R-:W-:-:S02]  /*1560*/  FFMA R37, R21, R13, R18 ;  /* 0x0000000d15257223 */ /* 0x000fc40000000012 */
[----:B------:R-:W-:Y:S01]  /*1570*/  FFMA R17, R21, R33, R20 ;  /* 0x0000002115117223 */ /* 0x000fe20000000014 */
[----:B------:R-:W-:Y:S01]  /*1580*/  FFMA R20, R22, R46, R29 ;  /* 0x0000002e16147223 */ /* 0x000fe2000000001d */
[C---:B-1----:R-:W-:Y:S01]  /*1590*/  FFMA R44, R24.reuse, R44, R31 ;  /* 0x0000002c182c7223 */ /* 0x042fe2000000001f */
[C---:B------:R-:W-:Y:S01]  /*15a0*/  FFMA R40, R24.reuse, R40, R9 ;  /* 0x0000002818287223 */ /* 0x040fe20000000009 */
[C---:B------:R-:W-:Y:S01]  /*15b0*/  FFMA R12, R24.reuse, R12, R11 ;  /* 0x0000000c180c7223 */ /* 0x040fe2000000000b */
[----:B------:R-:W-:Y:S01]  /*15c0*/  FFMA R8, R24, R32, R8 ;  /* 0x0000002018087223 */ /* 0x000fe20000000008 */
[C---:B------:R-:W-:Y:S01]  /*15d0*/  FFMA R9, R25.reuse, R45, R44 ;  /* 0x0000002d19097223 */ /* 0x040fe2000000002c */
[C---:B------:R-:W-:Y:S01]  /*15e0*/  FFMA R45, R25.reuse, R41, R40 ;  /* 0x00000029192d7223 */ /* 0x040fe20000000028 */
[----:B------:R-:W-:Y:S01]  /*15f0*/  FFMA R13, R25, R13, R12 ;  /* 0x0000000d190d7223 */ /* 0x000fe2000000000c */
[C---:B------:R-:W-:Y:S01]  /*1600*/  FFMA R64, R51.reuse, R15, R64 ;  /* 0x0000000f33407223 */ /* 0x040fe20000000040 */
[----:B------:R-:W-:Y:S01]  /*1610*/  FFMA R67, R51, R35, R50 ;  /* 0x0000002333437223 */ /* 0x000fe20000000032 */
[----:B------:R-:W-:Y:S01]  /*1620*/  FFMA R25, R25, R33, R8 ;  /* 0x0000002119197223 */ /* 0x000fe20000000008 */
[----:B------:R-:W-:Y:S01]  /*1630*/  FFMA R46, R26, R46, R9 ;  /* 0x0000002e1a2e7223 */ /* 0x000fe20000000009 */
[C---:B------:R-:W-:Y:S01]  /*1640*/  FFMA R69, R6.reuse, R42, R69 ;  /* 0x0000002a06457223 */ /* 0x040fe20000000045 */
[----:B------:R-:W-:Y:S01]  /*1650*/  LDS.128 R48, [R61+0x30] ;  /* 0x000030003d307984 */ /* 0x000fe20000000c00 */
[----:B------:R-:W-:Y:S01]  /*1660*/  FFMA R6, R6, R34, R19 ;  /* 0x0000002206067223 */ /* 0x000fe20000000013 */
[----:B------:R-:W-:-:S02]  /*1670*/  FFMA R19, R21, R41, R16 ;  /* 0x0000002915137223 */ /* 0x000fc40000000010 */
[----:B------:R-:W0:Y:S04]  /*1680*/  LDS.128 R8, [R60+0x870] ;  /* 0x000870003c087984 */ /* 0x000e280000000c00 */
[----:B------:R-:W1:Y:S01]  /*1690*/  LDS.128 R28, [R60+0x8b0] ;  /* 0x0008b0003c1c7984 */ /* 0x000e620000000c00 */
[C---:B------:R-:W-:Y:S01]  /*16a0*/  FFMA R4, R22.reuse, R14, R37 ;  /* 0x0000000e16047223 */ /* 0x040fe20000000025 */
[C---:B------:R-:W-:Y:S01]  /*16b0*/  FFMA R21, R22.reuse, R42, R19 ;  /* 0x0000002a16157223 */ /* 0x040fe20000000013 */
[----:B------:R-:W-:Y:S01]  /*16c0*/  FFMA R22, R22, R34, R17 ;  /* 0x0000002216167223 */ /* 0x000fe20000000011 */
[----:B------:R-:W2:Y:S01]  /*16d0*/  LDS.128 R36, [R60+0x830] ;  /* 0x000830003c247984 */ /* 0x000ea20000000c00 */
[----:B------:R-:W-:-:S03]  /*16e0*/  FFMA R24, R26, R14, R13 ;  /* 0x0000000e1a187223 */ /* 0x000fc6000000000d */
[----:B------:R-:W3:Y:S01]  /*16f0*/  LDS.128 R16, [R60+0x8f0] ;  /* 0x0008f0003c107984 */ /* 0x000ee20000000c00 */
[C---:B------:R-:W-:Y:S01]  /*1700*/  FFMA R22, R23.reuse, R35, R22 ;  /* 0x0000002317167223 */ /* 0x040fe20000000016 */
[C---:B------:R-:W-:Y:S01]  /*1710*/  FFMA R21, R23.reuse, R43, R21 ;  /* 0x0000002b17157223 */ /* 0x040fe20000000015 */
[----:B------:R-:W-:Y:S01]  /*1720*/  FFMA R20, R23, R47, R20 ;  /* 0x0000002f17147223 */ /* 0x000fe20000000014 */
[C---:B------:R-:W-:Y:S01]  /*1730*/  FFMA R14, R7.reuse, R35, R6 ;  /* 0x00000023070e7223 */ /* 0x040fe20000000006 */
[C---:B------:R-:W-:Y:S01]  /*1740*/  FFMA R13, R7.reuse, R43, R69 ;  /* 0x0000002b070d7223 */ /* 0x040fe20000000045 */
[C---:B------:R-:W-:Y:S01]  /*1750*/  FFMA R12, R7.reuse, R47, R68 ;  /* 0x0000002f070c7223 */ /* 0x040fe20000000044 */
[-C--:B------:R-:W-:Y:S01]  /*1760*/  FFMA R40, R7, R15.reuse, R5 ;  /* 0x0000000f07287223 */ /* 0x080fe20000000005 */
[----:B------:R-:W-:Y:S02]  /*1770*/  FFMA R23, R23, R15, R4 ;  /* 0x0000000f17177223 */ /* 0x000fe40000000004 */
[----:B------:R-:W4:Y:S01]  /*1780*/  LDS.128 R4, [R61+0x70] ;  /* 0x000070003d047984 */ /* 0x000f220000000c00 */
[C---:B------:R-:W-:Y:S01]  /*1790*/  FFMA R47, R27.reuse, R47, R46 ;  /* 0x0000002f1b2f7223 */ /* 0x040fe2000000002e */
[----:B------:R-:W-:Y:S01]  /*17a0*/  FFMA R46, R27, R15, R24 ;  /* 0x0000000f1b2e7223 */ /* 0x000fe20000000018 */
[C---:B------:R-:W-:Y:S01]  /*17b0*/  FFMA R44, R26.reuse, R34, R25 ;  /* 0x000000221a2c7223 */ /* 0x040fe20000000019 */
[----:B------:R-:W-:-:S03]  /*17c0*/  FFMA R45, R26, R42, R45 ;  /* 0x0000002a1a2d7223 */ /* 0x000fc6000000002d */
[C---:B------:R-:W-:Y:S01]  /*17d0*/  FFMA R44, R27.reuse, R35, R44 ;  /* 0x000000231b2c7223 */ /* 0x040fe2000000002c */
[----:B------:R-:W-:Y:S01]  /*17e0*/  FFMA R45, R27, R43, R45 ;  /* 0x0000002b1b2d7223 */ /* 0x000fe2000000002d */
[----:B------:R-:W5:Y:S01]  /*17f0*/  LDS.128 R32, [R61+0xb0] ;  /* 0x0000b0003d207984 */ /* 0x000f620000000c00 */
[C---:B0-----:R-:W-:Y:S01]  /*1800*/  FFMA R24, R48.reuse, R8, R65 ;  /* 0x0000000830187223 */ /* 0x041fe20000000041 */
[----:B-1----:R-:W-:-:S03]  /*1810*/  FFMA R66, R48, R28, R66 ;  /* 0x0000001c30427223 */ /* 0x002fc60000000042 */
[C---:B------:R-:W-:Y:S01]  /*1820*/  FFMA R25, R49.reuse, R9, R24 ;  /* 0x0000000931197223 */ /* 0x040fe20000000018 */
[C---:B------:R-:W-:Y:S01]  /*1830*/  FFMA R15, R49.reuse, R29, R66 ;  /* 0x0000001d310f7223 */ /* 0x040fe20000000042 */
[----:B--2---:R-:W-:Y:S02]  /*1840*/  FFMA R64, R48, R36, R64 ;  /* 0x0000002430407223 */ /* 0x004fe40000000040 */
[----:B------:R-:W-:Y:S01]  /*1850*/  FFMA R26, R50, R10, R25 ;  /* 0x0000000a321a7223 */ /* 0x000fe20000000019 */
[----:B---3--:R-:W-:Y:S01]  /*1860*/  FFMA R48, R48, R16, R67 ;  /* 0x0000001030307223 */ /* 0x008fe20000000043 */
[----:B------:R-:W-:Y:S01]  /*1870*/  FFMA R42, R50, R30, R15 ;  /* 0x0000001e322a7223 */ /* 0x000fe2000000000f */
[----:B------:R-:W-:Y:S01]  /*1880*/  FFMA R27, R49, R37, R64 ;  /* 0x00000025311b7223 */ /* 0x000fe20000000040 */
[----:B------:R-:W-:Y:S01]  /*1890*/  FFMA R25, R51, R11, R26 ;  /* 0x0000000b33197223 */ /* 0x000fe2000000001a */
[----:B------:R-:W-:Y:S01]  /*18a0*/  FFMA R49, R49, R17, R48 ;  /* 0x0000001131317223 */ /* 0x000fe20000000030 */
[----:B------:R-:W-:Y:S01]  /*18b0*/  FFMA R26, R51, R31, R42 ;  /* 0x0000001f331a7223 */ /* 0x000fe2000000002a */
[----:B----4-:R-:W-:-:S02]  /*18c0*/  FFMA R48, R4, R36, R40 ;  /* 0x0000002404307223 */ /* 0x010fc40000000028 */
[----:B------:R-:W0:Y:S01]  /*18d0*/  LDS.128 R40, [R61+0xf0] ;  /* 0x0000f0003d287984 */ /* 0x000e220000000c00 */
[C---:B------:R-:W-:Y:S01]  /*18e0*/  FFMA R24, R50.reuse, R38, R27 ;  /* 0x0000002632187223 */ /* 0x040fe2000000001b */
[----:B------:R-:W-:Y:S01]  /*18f0*/  FFMA R50, R50, R18, R49 ;  /* 0x0000001232327223 */ /* 0x000fe20000000031 */
[C---:B------:R-:W-:Y:S01]  /*1900*/  FFMA R12, R4.reuse, R8, R12 ;  /* 0x00000008040c7223 */ /* 0x040fe2000000000c */
[C---:B------:R-:W-:Y:S02]  /*1910*/  FFMA R14, R4.reuse, R16, R14 ;  /* 0x00000010040e7223 */ /* 0x040fe4000000000e */
[----:B------:R-:W-:Y:S01]  /*1920*/  FFMA R27, R51, R19, R50 ;  /* 0x00000013331b7223 */ /* 0x000fe20000000032 */
[----:B------:R-:W-:Y:S01]  /*1930*/  FFMA R50, R4, R28, R13 ;  /* 0x0000001c04327223 */ /* 0x000fe2000000000d */
[C---:B------:R-:W-:Y:S01]  /*1940*/  FFMA R49, R5.reuse, R9, R12 ;  /* 0x0000000905317223 */ /* 0x040fe2000000000c */
[C---:B------:R-:W-:Y:S02]  /*1950*/  FFMA R13, R5.reuse, R17, R14 ;  /* 0x00000011050d7223 */ /* 0x040fe4000000000e */
[C---:B------:R-:W-:Y:S01]  /*1960*/  FFMA R15, R5.reuse, R29, R50 ;  /* 0x0000001d050f7223 */ /* 0x040fe20000000032 */
[----:B------:R-:W-:Y:S01]  /*1970*/  FFMA R5, R5, R37, R48 ;  /* 0x0000002505057223 */ /* 0x000fe20000000030 */
[----:B------:R-:W-:Y:S01]  /*1980*/  FFMA R4, R6, R10, R49 ;  /* 0x0000000a06047223 */ /* 0x000fe20000000031 */
[----:B------:R-:W-:Y:S01]  /*1990*/  IADD3 R59, R59, 0x10, RZ ;  /* 0x000000103b3b7810 */ /* 0x000fe20007ffe0ff */
[----:B-----5:R-:W-:Y:S01]  /*19a0*/  FFMA R20, R32, R8, R20 ;  /* 0x0000000820147223 */ /* 0x020fe20000000014 */
[C---:B------:R-:W-:Y:S01]  /*19b0*/  FFMA R12, R6.reuse, R18, R13 ;  /* 0x00000012060c7223 */ /* 0x040fe2000000000d */
[C---:B------:R-:W-:Y:S01]  /*19c0*/  FFMA R14, R6.reuse, R30, R15 ;  /* 0x0000001e060e7223 */ /* 0x040fe2000000000f */
[----:B------:R-:W-:Y:S01]  /*19d0*/  FFMA R6, R6, R38, R5 ;  /* 0x0000002606067223 */ /* 0x000fe20000000005 */
[----:B------:R-:W-:Y:S01]  /*19e0*/  FFMA R13, R7, R11, R4 ;  /* 0x0000000b070d7223 */ /* 0x000fe20000000004 */
[C---:B------:R-:W-:Y:S01]  /*19f0*/  FFMA R4, R32.reuse, R28, R21 ;  /* 0x0000001c20047223 */ /* 0x040fe20000000015 */
[----:B------:R-:W-:Y:S01]  /*1a00*/  ISETP.GE.U32.AND P0, PT, R59, 0xa0, PT ;  /* 0x000000a03b00780c */ /* 0x000fe20003f06070 */
[C---:B------:R-:W-:Y:S01]  /*1a10*/  FFMA R22, R32.reuse, R16, R22 ;  /* 0x0000001020167223 */ /* 0x040fe20000000016 */
[----:B------:R-:W-:Y:S01]  /*1a20*/  FFMA R21, R33, R9, R20 ;  /* 0x0000000921157223 */ /* 0x000fe20000000014 */
[C---:B------:R-:W-:Y:S01]  /*1a30*/  FFMA R15, R7.reuse, R19, R12 ;  /* 0x00000013070f7223 */ /* 0x040fe2000000000c */
[----:B------:R-:W-:Y:S01]  /*1a40*/  FFMA R32, R32, R36, R23 ;  /* 0x0000002420207223 */ /* 0x000fe20000000017 */
[C---:B------:R-:W-:Y:S01]  /*1a50*/  FFMA R14, R7.reuse, R31, R14 ;  /* 0x0000001f070e7223 */ /* 0x040fe2000000000e */
[----:B------:R-:W-:Y:S01]  /*1a60*/  FFMA R12, R7, R39, R6 ;  /* 0x00000027070c7223 */ /* 0x000fe20000000006 */
[C---:B------:R-:W-:Y:S01]  /*1a70*/  FFMA R7, R33.reuse, R29, R4 ;  /* 0x0000001d21077223 */ /* 0x040fe20000000004 */
[C---:B------:R-:W-:Y:S01]  /*1a80*/  FFMA R5, R33.reuse, R17, R22 ;  /* 0x0000001121057223 */ /* 0x040fe20000000016 */
[----:B------:R-:W-:Y:S01]  /*1a90*/  FFMA R4, R34, R10, R21 ;  /* 0x0000000a22047223 */ /* 0x000fe20000000015 */
[----:B------:R-:W-:Y:S01]  /*1aa0*/  FFMA R33, R33, R37, R32 ;  /* 0x0000002521217223 */ /* 0x000fe20000000020 */
        /* <DEDUP_REMOVED lines=8> */
[----:B------:R-:W-:Y:S01]  /*1b30*/  FFMA R21, R35, R11, R4 ;  /* 0x0000000b23157223 */ /* 0x000fe20000000004 */
[-C--:B------:R-:W-:Y:S01]  /*1b40*/  FFMA R6, R34, R18.reuse, R5 ;  /* 0x0000001222067223 */ /* 0x080fe20000000005 */
[----:B------:R-:W-:Y:S01]  /*1b50*/  FFMA R4, R42, R18, R17 ;  /* 0x000000122a047223 */ /* 0x000fe20000000011 */
[C---:B------:R-:W-:Y:S01]  /*1b60*/  FFMA R22, R34.reuse, R30, R7 ;  /* 0x0000001e22167223 */ /* 0x040fe20000000007 */
[-C--:B------:R-:W-:Y:S01]  /*1b70*/  FFMA R20, R34, R38.reuse, R33 ;  /* 0x0000002622147223 */ /* 0x080fe20000000021 */
[C---:B------:R-:W-:Y:S01]  /*1b80*/  FFMA R16, R42.reuse, R38, R37 ;  /* 0x000000262a107223 */ /* 0x040fe20000000025 */
[C---:B------:R-:W-:Y:S01]  /*1b90*/  FFMA R18, R42.reuse, R30, R29 ;  /* 0x0000001e2a127223 */ /* 0x040fe2000000001d */
[----:B------:R-:W-:Y:S01]  /*1ba0*/  FFMA R10, R42, R10, R9 ;  /* 0x0000000a2a0a7223 */ /* 0x000fe20000000009 */
[----:B------:R-:W-:-:S02]  /*1bb0*/  IADD3 R52, P1, R52, 0x40, RZ ;  /* 0x0000004034347810 */ /* 0x000fc40007f3e0ff */
[----:B------:R-:W-:Y:S02]  /*1bc0*/  IADD3 R54, P2, R54, 0x40, RZ ;  /* 0x0000004036367810 */ /* 0x000fe40007f5e0ff */
[----:B------:R-:W-:Y:S02]  /*1bd0*/  IADD3 R56, P3, R56, 0x40, RZ ;  /* 0x0000004038387810 */ /* 0x000fe40007f7e0ff */
[----:B------:R-:W-:Y:S01]  /*1be0*/  IADD3 R58, P4, R58, 0x40, RZ ;  /* 0x000000403a3a7810 */ /* 0x000fe20007f9e0ff */
[----:B------:R-:W-:Y:S01]  /*1bf0*/  FFMA R23, R35, R19, R6 ;  /* 0x0000001323177223 */ /* 0x000fe20000000006 */
[----:B------:R-:W-:Y:S01]  /*1c00*/  FFMA R24, R51, R39, R24 ;  /* 0x0000002733187223 */ /* 0x000fe20000000018 */
[C---:B------:R-:W-:Y:S01]  /*1c10*/  FFMA R22, R35.reuse, R31, R22 ;  /* 0x0000001f23167223 */ /* 0x040fe20000000016 */
[----:B------:R-:W-:Y:S01]  /*1c20*/  FFMA R20, R35, R39, R20 ;  /* 0x0000002723147223 */ /* 0x000fe20000000014 */
[C---:B------:R-:W-:Y:S01]  /*1c30*/  FFMA R19, R43.reuse, R19, R4 ;  /* 0x000000132b137223 */ /* 0x040fe20000000004 */
[C---:B------:R-:W-:Y:S01]  /*1c40*/  FFMA R18, R43.reuse, R31, R18 ;  /* 0x0000001f2b127223 */ /* 0x040fe20000000012 */
[C---:B------:R-:W-:Y:S01]  /*1c50*/  FFMA R17, R43.reuse, R11, R10 ;  /* 0x0000000b2b117223 */ /* 0x040fe2000000000a */
[----:B------:R-:W-:Y:S01]  /*1c60*/  FFMA R16, R43, R39, R16 ;  /* 0x000000272b107223 */ /* 0x000fe20000000010 */
[----:B------:R-:W-:-:S02]  /*1c70*/  IADD3.X R3, RZ, R3, RZ, P1, !PT ;  /* 0x00000003ff037210 */ /* 0x000fc40000ffe4ff */
[----:B------:R-:W-:Y:S02]  /*1c80*/  IADD3.X R53, RZ, R53, RZ, P2, !PT ;  /* 0x00000035ff357210 */ /* 0x000fe400017fe4ff */
[----:B------:R-:W-:Y:S02]  /*1c90*/  IADD3.X R55, RZ, R55, RZ, P3, !PT ;  /* 0x00000037ff377210 */ /* 0x000fe40001ffe4ff */
[----:B------:R-:W-:Y:S01]  /*1ca0*/  IADD3.X R57, RZ, R57, RZ, P4, !PT ;  /* 0x00000039ff397210 */ /* 0x000fe200027fe4ff */
[----:B------:R-:W-:Y:S01]  /*1cb0*/  @P0 CALL.REL.NOINC `(.L_x_0) ;  /* 0x0000001000000944 */ /* 0x000fe20003c00000 */
[----:B------:R-:W-:Y:S05]  /*1cc0*/  BRA `(.L_x_1) ;  /* 0xffffec2000007947 */ /* 0x000fea000383ffff */
.L_x_0:
[----:B------:R-:W0:Y:S01]  /*1cd0*/  S2R R3, SR_TID.X ;  /* 0x0000000000037919 */ /* 0x000e220000002100 */
[----:B------:R-:W-:Y:S01]  /*1ce0*/  ULDC UR4, c[0x0][0x180] ;  /* 0x0000600000047ab9 */ /* 0x000fe20000000800 */
[C---:B------:R-:W-:Y:S01]  /*1cf0*/  LOP3.LUT R40, R2.reuse, 0x8, RZ, 0xfc, !PT ;  /* 0x0000000802287812 */ /* 0x040fe200078efcff */
[----:B------:R-:W-:Y:S01]  /*1d00*/  UIMAD UR4, UR4, 0x32, URZ ;  /* 0x00000032040478a4 */ /* 0x000fe2000f8e023f */
[C---:B------:R-:W-:Y:S01]  /*1d10*/  LOP3.LUT R42, R2.reuse, 0x10, RZ, 0xfc, !PT ;  /* 0x00000010022a7812 */ /* 0x040fe200078efcff */
[----:B------:R-:W-:Y:S06]  /*1d20*/  BAR.SYNC 0x0 ;  /* 0x0000000000007b1d */ /* 0x000fec0000000000 */
[----:B------:R-:W-:Y:S01]  /*1d30*/  CS2R R28, SRZ ;  /* 0x00000000001c7805 */ /* 0x000fe2000001ff00 */
[----:B------:R-:W-:Y:S01]  /*1d40*/  CS2R R30, SRZ ;  /* 0x00000000001e7805 */ /* 0x000fe2000001ff00 */
[----:B------:R-:W-:-:S02]  /*1d50*/  LOP3.LUT R36, R2, 0x18, RZ, 0xfc, !PT ;  /* 0x0000001802247812 */ /* 0x000fc400078efcff */
[----:B0-----:R-:W-:Y:S02]  /*1d60*/  SHF.R.U32.HI R37, RZ, 0x3, R3 ;  /* 0x00000003ff257819 */ /* 0x001fe40000011603 */
[----:B------:R-:W-:Y:S02]  /*1d70*/  SHF.L.U32 R5, R3, 0x2, RZ ;  /* 0x0000000203057819 */ /* 0x000fe400000006ff */
[----:B------:R-:W-:Y:S02]  /*1d80*/  SGXT.U32 R37, R37, 0x3 ;  /* 0x000000032525781a */ /* 0x000fe40000000000 */
[----:B------:R-:W-:-:S05]  /*1d90*/  LOP3.LUT R3, R5, 0x1c, RZ, 0xc0, !PT ;  /* 0x0000001c05037812 */ /* 0x000fca00078ec0ff */
[----:B------:R-:W-:Y:S01]  /*1da0*/  IMAD R4, R37, 0x90, R3 ;  /* 0x0000009025047824 */ /* 0x000fe200078e0203 */
[----:B------:R-:W-:Y:S02]  /*1db0*/  LOP3.LUT R3, R0, 0x1c, R5, 0xf8, !PT ;  /* 0x0000001c00037812 */ /* 0x000fe400078ef805 */
[----:B------:R-:W-:Y:S02]  /*1dc0*/  MOV R0, 0x4 ;  /* 0x0000000400007802 */ /* 0x000fe40000000f00 */
[C---:B------:R-:W-:Y:S01]  /*1dd0*/  ISETP.GE.AND P0, PT, R3.reuse, 0x80, PT ;  /* 0x000000800300780c */ /* 0x040fe20003f06270 */
[----:B------:R0:W-:Y:S02]  /*1de0*/  STS.128 [R4.X4], R24 ;  /* 0x0000001804007388 */ /* 0x0001e40000004c00 */
[----:B------:R-:W-:Y:S01]  /*1df0*/  IMAD.WIDE R38, R3, R0, c[0x0][0x160] ;  /* 0x0000580003267625 */ /* 0x000fe200078e0200 */
[----:B------:R-:W-:Y:S01]  /*1e00*/  ISETP.LT.AND P1, PT, R2, UR4, !P0 ;  /* 0x0000000402007c0c */ /* 0x000fe2000c721270 */
[----:B------:R-:W-:Y:S01]  /*1e10*/  STS.128 [R4.X4+0x90], R12 ;  /* 0x0000900c04007388 */ /* 0x000fe20000004c00 */
[----:B------:R-:W-:-:S02]  /*1e20*/  ISETP.LT.AND P2, PT, R40, UR4, !P0 ;  /* 0x0000000428007c0c */ /* 0x000fc4000c741270 */
[----:B------:R-:W-:Y:S01]  /*1e30*/  ISETP.LT.AND P3, PT, R42, UR4, !P0 ;  /* 0x000000042a007c0c */ /* 0x000fe2000c761270 */
[----:B------:R-:W-:Y:S04]  /*1e40*/  STS.128 [R4.X4+0x120], R20 ;  /* 0x0001201404007388 */ /* 0x000fe80000004c00 */
[----:B------:R-:W-:Y:S01]  /*1e50*/  STS.128 [R4.X4+0x1b0], R16 ;  /* 0x0001b01004007388 */ /* 0x000fe20000004c00 */
[----:B0-----:R-:W-:Y:S01]  /*1e60*/  CS2R R24, SRZ ;  /* 0x0000000000187805 */ /* 0x001fe2000001ff00 */
[----:B------:R-:W-:Y:S02]  /*1e70*/  CS2R R26, SRZ ;  /* 0x00000000001a7805 */ /* 0x000fe4000001ff00 */
[----:B------:R-:W-:Y:S06]  /*1e80*/  BAR.SYNC 0x0 ;  /* 0x0000000000007b1d */ /* 0x000fec0000000000 */
[----:B------:R-:W-:Y:S01]  /*1e90*/  CS2R R12, SRZ ;  /* 0x00000000000c7805 */ /* 0x000fe2000001ff00 */
[----:B------:R-:W-:Y:S01]  /*1ea0*/  CS2R R14, SRZ ;  /* 0x00000000000e7805 */ /* 0x000fe2000001ff00 */
[----:B------:R-:W2:Y:S01]  /*1eb0*/  @P1 LDG.E.EL.128 R28, [R38.64] ;  /* 0x00000006261c1981 */ /* 0x000ea2000c2e1d00 */
[----:B------:R-:W-:-:S03]  /*1ec0*/  ISETP.LT.AND P0, PT, R36, UR4, !P0 ;  /* 0x0000000424007c0c */ /* 0x000fc6000c701270 */
[----:B------:R-:W3:Y:S04]  /*1ed0*/  @P2 LDG.E.EL.128 R24, [R38.64] ;  /* 0x0000000626182981 */ /* 0x000ee8000c2e1d00 */
[----:B------:R-:W4:Y:S01]  /*1ee0*/  @P3 LDG.E.EL.128 R12, [R38.64] ;  /* 0x00000006260c3981 */ /* 0x000f22000c2e1d00 */
[----:B------:R-:W-:Y:S01]  /*1ef0*/  CS2R R8, SRZ ;  /* 0x0000000000087805 */ /* 0x000fe2000001ff00 */
[----:B------:R-:W-:-:S06]  /*1f00*/  CS2R R10, SRZ ;  /* 0x00000000000a7805 */ /* 0x000fcc000001ff00 */
[----:B------:R-:W5:Y:S01]  /*1f10*/  @P0 LDG.E.EL.128 R8, [R38.64] ;  /* 0x0000000626080981 */ /* 0x000f62000c2e1d00 */
[----:B------:R-:W-:-:S05]  /*1f20*/  SHF.L.U32 R4, R4, 0x2, RZ ;  /* 0x0000000204047819 */ /* 0x000fca00000006ff */
[----:B------:R-:W-:-:S05]  /*1f30*/  IMAD R37, R37, -0x1b0, R4 ;  /* 0xfffffe5025257824 */ /* 0x000fca00078e0204 */
[----:B------:R-:W2:Y:S04]  /*1f40*/  LDS.128 R20, [R37] ;  /* 0x0000000025147984 */ /* 0x000ea80000000c00 */
[----:B------:R-:W3:Y:S04]  /*1f50*/  LDS.128 R32, [R37+0x480] ;  /* 0x0004800025207984 */ /* 0x000ee80000000c00 */
[----:B------:R-:W4:Y:S04]  /*1f60*/  LDS.128 R16, [R37+0x900] ;  /* 0x0009000025107984 */ /* 0x000f280000000c00 */
[----:B------:R-:W5:Y:S01]  /*1f70*/  LDS.128 R4, [R37+0xd80] ;  /* 0x000d800025047984 */ /* 0x000f620000000c00 */
[----:B--2---:R-:W-:Y:S01]  /*1f80*/  FADD R21, R21, R29 ;  /* 0x0000001d15157221 */ /* 0x004fe20000000000 */
[----:B------:R-:W-:Y:S01]  /*1f90*/  FADD R23, R23, R31 ;  /* 0x0000001f17177221 */ /* 0x000fe20000000000 */
[-C--:B------:R-:W-:Y:S01]  /*1fa0*/  LEA R29, R2, R3.reuse, 0x7 ;  /* 0x00000003021d7211 */ /* 0x080fe200078e38ff */
[----:B------:R-:W-:Y:S01]  /*1fb0*/  FADD R20, R20, R28 ;  /* 0x0000001c14147221 */ /* 0x000fe20000000000 */
[----:B---3--:R-:W-:Y:S01]  /*1fc0*/  FADD R25, R33, R25 ;  /* 0x0000001921197221 */ /* 0x008fe20000000000 */
[-C--:B------:R-:W-:Y:S01]  /*1fd0*/  LEA R31, R40, R3.reuse, 0x7 ;  /* 0x00000003281f7211 */ /* 0x080fe200078e38ff */
[----:B------:R-:W-:Y:S01]  /*1fe0*/  FADD R22, R22, R30 ;  /* 0x0000001e16167221 */ /* 0x000fe20000000000 */
[-C--:B------:R-:W-:Y:S01]  /*1ff0*/  LEA R33, R42, R3.reuse, 0x7 ;  /* 0x000000032a217211 */ /* 0x080fe200078e38ff */
[----:B----4-:R-:W-:Y:S01]  /*2000*/  FADD R12, R16, R12 ;  /* 0x0000000c100c7221 */ /* 0x010fe20000000000 */
[----:B------:R-:W-:Y:S01]  /*2010*/  FADD R13, R17, R13 ;  /* 0x0000000d110d7221 */ /* 0x000fe20000000000 */
[-C--:B------:R-:W-:Y:S01]  /*2020*/  IMAD.WIDE R16, R29, R0.reuse, c[0x0][0x178] ;  /* 0x00005e001d107625 */ /* 0x080fe200078e0200 */
[----:B------:R-:W-:Y:S01]  /*2030*/  FADD R24, R32, R24 ;  /* 0x0000001820187221 */ /* 0x000fe20000000000 */
[----:B------:R-:W-:Y:S01]  /*2040*/  FADD R26, R34, R26 ;  /* 0x0000001a221a7221 */ /* 0x000fe20000000000 */
[----:B------:R-:W-:Y:S01]  /*2050*/  FADD R27, R35, R27 ;  /* 0x0000001b231b7221 */ /* 0x000fe20000000000 */
[----:B------:R-:W-:Y:S01]  /*2060*/  FADD R14, R18, R14 ;  /* 0x0000000e120e7221 */ /* 0x000fe20000000000 */
[-C--:B------:R-:W-:Y:S01]  /*2070*/  IMAD.WIDE R28, R31, R0.reuse, c[0x0][0x178] ;  /* 0x00005e001f1c7625 */ /* 0x080fe200078e0200 */
[----:B------:R-:W-:Y:S01]  /*2080*/  FADD R15, R19, R15 ;  /* 0x0000000f130f7221 */ /* 0x000fe20000000000 */
[----:B------:R-:W-:Y:S01]  /*2090*/  LEA R3, R36, R3, 0x7 ;  /* 0x0000000324037211 */ /* 0x000fe200078e38ff */
[----:B------:R0:W-:Y:S01]  /*20a0*/  @P1 STG.E.128 [R16.64], R20 ;  /* 0x0000001410001986 */ /* 0x0001e2000c101d06 */
[-C--:B------:R-:W-:Y:S01]  /*20b0*/  IMAD.WIDE R18, R33, R0.reuse, c[0x0][0x178] ;  /* 0x00005e0021127625 */ /* 0x080fe200078e0200 */
[----:B-----5:R-:W-:Y:S01]  /*20c0*/  FADD R4, R4, R8 ;  /* 0x0000000804047221 */ /* 0x020fe20000000000 */
[----:B------:R-:W-:Y:S01]  /*20d0*/  FADD R5, R5, R9 ;  /* 0x0000000905057221 */ /* 0x000fe20000000000 */
[----:B------:R0:W-:Y:S01]  /*20e0*/  @P2 STG.E.128 [R28.64], R24 ;  /* 0x000000181c002986 */ /* 0x0001e2000c101d06 */
[----:B------:R-:W-:Y:S01]  /*20f0*/  FADD R6, R6, R10 ;  /* 0x0000000a06067221 */ /* 0x000fe20000000000 */
[----:B------:R-:W-:Y:S01]  /*2100*/  FADD R7, R7, R11 ;  /* 0x0000000b07077221 */ /* 0x000fe20000000000 */
[----:B------:R-:W-:Y:S01]  /*2110*/  IMAD.WIDE R2, R3, R0, c[0x0][0x178] ;  /* 0x00005e0003027625 */ /* 0x000fe200078e0200 */
[----:B------:R0:W-:Y:S01]  /*2120*/  @P3 STG.E.128 [R18.64], R12 ;  /* 0x0000000c12003986 */ /* 0x0001e2000c101d06 */
[----:B------:R-:W-:Y:S05]  /*2130*/  @!P0 EXIT ;  /* 0x000000000000894d */ /* 0x000fea0003800000 */
[----:B------:R-:W-:Y:S01]  /*2140*/  STG.E.128 [R2.64], R4 ;  /* 0x0000000402007986 */ /* 0x000fe2000c101d06 */
[----:B------:R-:W-:Y:S05]  /*2150*/  EXIT ;  /* 0x000000000000794d */ /* 0x000fea0003800000 */
.L_x_2:
[----:B------:R-:W-:-:S00]  /*2160*/  BRA `(.L_x_2) ;  /* 0xfffffff000007947 */ /* 0x000fc0000383ffff */
[----:B------:R-:W-:-:S00]  /*2170*/  NOP ;  /* 0x0000000000007918 */ /* 0x000fc00000000000 */
        /* <DEDUP_REMOVED lines=8> */
.L_x_3:


//--------------------- .nv.shared.triton_mm      --------------------------
	.section	.nv.shared.triton_mm,"aw",@nobits
	.align	16
